	.target	sm_100a

	.elftype	@"ET_EXEC"


//--------------------- .note.nv.tkinfo           --------------------------
	.section	.note.nv.tkinfo,"",@"SHT_NOTE"
	.sectionflags	@"SHF_NOTE_NV_TKINFO"
	.tkinfo
        /*0018*/ 	.word	0x00000002
        /*0030*/ 	.string	""
        /*0030*/ 	.string	"ptxas"
        /*0030*/ 	.string	"Cuda compilation tools, release 13.0, V13.0.88"
        /*0030*/ 	.string	"Build cuda_13.0.r13.0/compiler.36424714_0"
        /*0030*/ 	.string	"-arch sm_100a -m 64 "



//--------------------- .note.nv.cuinfo           --------------------------
	.section	.note.nv.cuinfo,"",@"SHT_NOTE"
	.sectionflags	@"SHF_NOTE_NV_CUINFO"
        /*0018*/ 	.short	0x0002
        /*001a*/ 	.short	0x0064
        /*001c*/ 	.short	0x0082
	.zero		2


//--------------------- .nv.info                  --------------------------
	.section	.nv.info,"",@"SHT_CUDA_INFO"
	.align	4


	//----- nvinfo : EIATTR_REGCOUNT
	.align		4
        /*0000*/ 	.byte	0x04, 0x2f
        /*0002*/ 	.short	(.L_19 - .L_18)
	.align		4
.L_18:
        /*0004*/ 	.word	index@(_ZN7cutlass13device_kernelINS_4gemm6kernel13GemmUniversalIN4cute5tupleIJiiiiEEENS1_10collective13CollectiveMmaINS1_35MainloopSm100TmaUmmaWarpSpecializedILi4ELi2ELi4ENS5_IJNS4_1CILi1EEESB_SB_EEEEENS5_IJNSA_ILi64EEENSA_ILi128EEENSA_ILi32EEEEEEaNS5_IJlSB_lEEEaSI_NS4_8TiledMMAINS4_8MMA_AtomIJNS4_15SM100_MMA_S8_SSIaaiLi64ELi128ELNS4_4UMMA5MajorE0ELSN_0ELNSM_8SaturateE0EEEEEENS4_6LayoutISC_NS5_IJNSA_ILi0EEESS_SS_EEEEENS5_IJNS4_10UnderscoreESV_SV_EEEEENS4_13SM90_TMA_LOADENS4_14ComposedLayoutINS4_7SwizzleILi1ELi4ELi3EEENS4_18smem_ptr_flag_bitsILi8EEENSR_INS5_IJNSA_ILi8EEESG_EEENS5_IJSG_SB_EEEEEEEvNS4_8identityESY_S18_vS19_EENS_8epilogue10collective18CollectiveEpilogueINS1B_23Sm100TmaWarpSpecializedILi2ELi2ELi32ELb0ELb0EEEJSH_NS5_IJNSR_ISE_SB_EES1G_EEEaSI_aSI_NS1B_6fusion15FusionCallbacksIS1F_NS1I_17LinearCombinationIaiaiLNS_15FloatRoundStyleE2EEESH_S1H_JEEENS4_5SM1004TMEM4LOAD26SM100_TMEM_LOAD_16dp32b32xESY_NSZ_INS10_ILi2ELi4ELi3EEES13_NSR_INS5_IJS14_SE_EEENS5_IJSE_SB_EEEEEEENS4_39AutoVectorizingCopyWithAssumedAlignmentILi128EEENS4_14SM90_TMA_STOREES1W_S1Y_S1Y_EEEvvEEEEvNT_6ParamsE)
        /*0008*/ 	.word	0x0000007a


	//----- nvinfo : EIATTR_FRAME_SIZE
	.align		4
.L_19:
        /*000c*/ 	.byte	0x04, 0x11
        /*000e*/ 	.short	(.L_21 - .L_20)
	.align		4
.L_20:
        /*0010*/ 	.word	index@($__internal_2_$__cuda_sm10x_tcgen05_guardrail_trap_unallocated_columns_being_dealloced)
        /*0014*/ 	.word	0x00000000


	//----- nvinfo : EIATTR_FRAME_SIZE
	.align		4
.L_21:
        /*0018*/ 	.byte	0x04, 0x11
        /*001a*/ 	.short	(.L_23 - .L_22)
	.align		4
.L_22:
        /*001c*/ 	.word	index@($__internal_1_$__cuda_sm10x_tcgen05_guardrail_trap_phase_invalid_during_alloc)
        /*0020*/ 	.word	0x00000000


	//----- nvinfo : EIATTR_FRAME_SIZE
	.align		4
.L_23:
        /*0024*/ 	.byte	0x04, 0x11
        /*0026*/ 	.short	(.L_25 - .L_24)
	.align		4
.L_24:
        /*0028*/ 	.word	index@($__internal_0_$__cuda_sm10x_tcgen05_guardrail_trap_col_being_dealloced_not_returned_by_alloc)
        /*002c*/ 	.word	0x00000000


	//----- nvinfo : EIATTR_FRAME_SIZE
	.align		4
.L_25:
        /*0030*/ 	.byte	0x04, 0x11
        /*0032*/ 	.short	(.L_27 - .L_26)
	.align		4
.L_26:
        /*0034*/ 	.word	index@(_ZN7cutlass13device_kernelINS_4gemm6kernel13GemmUniversalIN4cute5tupleIJiiiiEEENS1_10collective13CollectiveMmaINS1_35MainloopSm100TmaUmmaWarpSpecializedILi4ELi2ELi4ENS5_IJNS4_1CILi1EEESB_SB_EEEEENS5_IJNSA_ILi64EEENSA_ILi128EEENSA_ILi32EEEEEEaNS5_IJlSB_lEEEaSI_NS4_8TiledMMAINS4_8MMA_AtomIJNS4_15SM100_MMA_S8_SSIaaiLi64ELi128ELNS4_4UMMA5MajorE0ELSN_0ELNSM_8SaturateE0EEEEEENS4_6LayoutISC_NS5_IJNSA_ILi0EEESS_SS_EEEEENS5_IJNS4_10UnderscoreESV_SV_EEEEENS4_13SM90_TMA_LOADENS4_14ComposedLayoutINS4_7SwizzleILi1ELi4ELi3EEENS4_18smem_ptr_flag_bitsILi8EEENSR_INS5_IJNSA_ILi8EEESG_EEENS5_IJSG_SB_EEEEEEEvNS4_8identityESY_S18_vS19_EENS_8epilogue10collective18CollectiveEpilogueINS1B_23Sm100TmaWarpSpecializedILi2ELi2ELi32ELb0ELb0EEEJSH_NS5_IJNSR_ISE_SB_EES1G_EEEaSI_aSI_NS1B_6fusion15FusionCallbacksIS1F_NS1I_17LinearCombinationIaiaiLNS_15FloatRoundStyleE2EEESH_S1H_JEEENS4_5SM1004TMEM4LOAD26SM100_TMEM_LOAD_16dp32b32xESY_NSZ_INS10_ILi2ELi4ELi3EEES13_NSR_INS5_IJS14_SE_EEENS5_IJSE_SB_EEEEEEENS4_39AutoVectorizingCopyWithAssumedAlignmentILi128EEENS4_14SM90_TMA_STOREES1W_S1Y_S1Y_EEEvvEEEEvNT_6ParamsE)
        /*0038*/ 	.word	0x00000000


	//----- nvinfo : EIATTR_MIN_STACK_SIZE
	.align		4
.L_27:
        /*003c*/ 	.byte	0x04, 0x12
        /*003e*/ 	.short	(.L_29 - .L_28)
	.align		4
.L_28:
        /*0040*/ 	.word	index@(_ZN7cutlass13device_kernelINS_4gemm6kernel13GemmUniversalIN4cute5tupleIJiiiiEEENS1_10collective13CollectiveMmaINS1_35MainloopSm100TmaUmmaWarpSpecializedILi4ELi2ELi4ENS5_IJNS4_1CILi1EEESB_SB_EEEEENS5_IJNSA_ILi64EEENSA_ILi128EEENSA_ILi32EEEEEEaNS5_IJlSB_lEEEaSI_NS4_8TiledMMAINS4_8MMA_AtomIJNS4_15SM100_MMA_S8_SSIaaiLi64ELi128ELNS4_4UMMA5MajorE0ELSN_0ELNSM_8SaturateE0EEEEEENS4_6LayoutISC_NS5_IJNSA_ILi0EEESS_SS_EEEEENS5_IJNS4_10UnderscoreESV_SV_EEEEENS4_13SM90_TMA_LOADENS4_14ComposedLayoutINS4_7SwizzleILi1ELi4ELi3EEENS4_18smem_ptr_flag_bitsILi8EEENSR_INS5_IJNSA_ILi8EEESG_EEENS5_IJSG_SB_EEEEEEEvNS4_8identityESY_S18_vS19_EENS_8epilogue10collective18CollectiveEpilogueINS1B_23Sm100TmaWarpSpecializedILi2ELi2ELi32ELb0ELb0EEEJSH_NS5_IJNSR_ISE_SB_EES1G_EEEaSI_aSI_NS1B_6fusion15FusionCallbacksIS1F_NS1I_17LinearCombinationIaiaiLNS_15FloatRoundStyleE2EEESH_S1H_JEEENS4_5SM1004TMEM4LOAD26SM100_TMEM_LOAD_16dp32b32xESY_NSZ_INS10_ILi2ELi4ELi3EEES13_NSR_INS5_IJS14_SE_EEENS5_IJSE_SB_EEEEEEENS4_39AutoVectorizingCopyWithAssumedAlignmentILi128EEENS4_14SM90_TMA_STOREES1W_S1Y_S1Y_EEEvvEEEEvNT_6ParamsE)
        /*0044*/ 	.word	0x00000000
.L_29:


//--------------------- .nv.compat                --------------------------
	.section	.nv.compat,"",@"SHT_CUDA_COMPAT_INFO"
	.align	4
        /*0000*/ 	.byte	0x02, 0x09, 0x01, 0x00, 0x02, 0x02, 0x03, 0x00, 0x02, 0x05, 0x06, 0x00, 0x03, 0x07, 0x01, 0x01
        /*0010*/ 	.byte	0x02, 0x03, 0x01, 0x00, 0x02, 0x06, 0x01, 0x00, 0x04, 0x0b, 0x08, 0x00, 0x01, 0x00, 0x00, 0x00
        /*0020*/ 	.byte	0x00, 0x00, 0x00, 0x00


//--------------------- .nv.info._ZN7cutlass13device_kernelINS_4gemm6kernel13GemmUniversalIN4cute5tupleIJiiiiEEENS1_10collective13CollectiveMmaINS1_35MainloopSm100TmaUmmaWarpSpecializedILi4ELi2ELi4ENS5_IJNS4_1CILi1EEESB_SB_EEEEENS5_IJNSA_ILi64EEENSA_ILi128EEENSA_ILi32EEEEEEaNS5_IJlSB_lEEEaSI_NS4_8TiledMMAINS4_8MMA_AtomIJNS4_15SM100_MMA_S8_SSIaaiLi64ELi128ELNS4_4UMMA5MajorE0ELSN_0ELNSM_8SaturateE0EEEEEENS4_6LayoutISC_NS5_IJNSA_ILi0EEESS_SS_EEEEENS5_IJNS4_10UnderscoreESV_SV_EEEEENS4_13SM90_TMA_LOADENS4_14ComposedLayoutINS4_7SwizzleILi1ELi4ELi3EEENS4_18smem_ptr_flag_bitsILi8EEENSR_INS5_IJNSA_ILi8EEESG_EEENS5_IJSG_SB_EEEEEEEvNS4_8identityESY_S18_vS19_EENS_8epilogue10collective18CollectiveEpilogueINS1B_23Sm100TmaWarpSpecializedILi2ELi2ELi32ELb0ELb0EEEJSH_NS5_IJNSR_ISE_SB_EES1G_EEEaSI_aSI_NS1B_6fusion15FusionCallbacksIS1F_NS1I_17LinearCombinationIaiaiLNS_15FloatRoundStyleE2EEESH_S1H_JEEENS4_5SM1004TMEM4LOAD26SM100_TMEM_LOAD_16dp32b32xESY_NSZ_INS10_ILi2ELi4ELi3EEES13_NSR_INS5_IJS14_SE_EEENS5_IJSE_SB_EEEEEEENS4_39AutoVectorizingCopyWithAssumedAlignmentILi128EEENS4_14SM90_TMA_STOREES1W_S1Y_S1Y_EEEvvEEEEvNT_6ParamsE --------------------------
	.section	.nv.info._ZN7cutlass13device_kernelINS_4gemm6kernel13GemmUniversalIN4cute5tupleIJiiiiEEENS1_10collective13CollectiveMmaINS1_35MainloopSm100TmaUmmaWarpSpecializedILi4ELi2ELi4ENS5_IJNS4_1CILi1EEESB_SB_EEEEENS5_IJNSA_ILi64EEENSA_ILi128EEENSA_ILi32EEEEEEaNS5_IJlSB_lEEEaSI_NS4_8TiledMMAINS4_8MMA_AtomIJNS4_15SM100_MMA_S8_SSIaaiLi64ELi128ELNS4_4UMMA5MajorE0ELSN_0ELNSM_8SaturateE0EEEEEENS4_6LayoutISC_NS5_IJNSA_ILi0EEESS_SS_EEEEENS5_IJNS4_10UnderscoreESV_SV_EEEEENS4_13SM90_TMA_LOADENS4_14ComposedLayoutINS4_7SwizzleILi1ELi4ELi3EEENS4_18smem_ptr_flag_bitsILi8EEENSR_INS5_IJNSA_ILi8EEESG_EEENS5_IJSG_SB_EEEEEEEvNS4_8identityESY_S18_vS19_EENS_8epilogue10collective18CollectiveEpilogueINS1B_23Sm100TmaWarpSpecializedILi2ELi2ELi32ELb0ELb0EEEJSH_NS5_IJNSR_ISE_SB_EES1G_EEEaSI_aSI_NS1B_6fusion15FusionCallbacksIS1F_NS1I_17LinearCombinationIaiaiLNS_15FloatRoundStyleE2EEESH_S1H_JEEENS4_5SM1004TMEM4LOAD26SM100_TMEM_LOAD_16dp32b32xESY_NSZ_INS10_ILi2ELi4ELi3EEES13_NSR_INS5_IJS14_SE_EEENS5_IJSE_SB_EEEEEEENS4_39AutoVectorizingCopyWithAssumedAlignmentILi128EEENS4_14SM90_TMA_STOREES1W_S1Y_S1Y_EEEvvEEEEvNT_6ParamsE,"",@"SHT_CUDA_INFO"
	.sectionflags	@""
	.align	4


	//----- nvinfo : EIATTR_CUDA_API_VERSION
	.align		4
        /*0000*/ 	.byte	0x04, 0x37
        /*0002*/ 	.short	(.L_31 - .L_30)
.L_30:
        /*0004*/ 	.word	0x00000082


	//----- nvinfo : EIATTR_KPARAM_INFO
	.align		4
.L_31:
        /*0008*/ 	.byte	0x04, 0x17
        /*000a*/ 	.short	(.L_33 - .L_32)
.L_32:
        /*000c*/ 	.word	0x00000000
        /*0010*/ 	.short	0x0000
        /*0012*/ 	.short	0x0000
        /*0014*/ 	.byte	0x00, 0xf0, 0x01, 0x20


	//----- nvinfo : EIATTR_AT_ENTRY_FRAGMENTS
	.align		4
.L_33:
        /*0018*/ 	.byte	0x04, 0x4f
        /*001a*/ 	.short	(.L_35 - .L_34)


	//   ....[0]....
.L_34:
        /*001c*/ 	.word	0x00000006


	//----- nvinfo : EIATTR_RESERVED_SMEM_USED
	.align		4
.L_35:
        /*0020*/ 	.byte	0x01, 0x41
	.zero		2


	//----- nvinfo : EIATTR_SPARSE_MMA_MASK
	.align		4
        /*0024*/ 	.byte	0x03, 0x50
        /*0026*/ 	.short	0x0000


	//----- nvinfo : EIATTR_TCGEN05_1CTA_USED
	.align		4
        /*0028*/ 	.byte	0x01, 0x51
	.zero		2


	//----- nvinfo : EIATTR_MAXREG_COUNT
	.align		4
        /*002c*/ 	.byte	0x03, 0x1b
        /*002e*/ 	.short	0x00ff


	//----- nvinfo : EIATTR_NUM_BARRIERS
	.align		4
        /*0030*/ 	.byte	0x02, 0x4c
        /*0032*/ 	.byte	0x07
	.zero		1


	//----- nvinfo : EIATTR_EXTERNS
	.align		4
        /*0034*/ 	.byte	0x04, 0x0f
        /*0036*/ 	.short	(.L_37 - .L_36)


	//   ....[0]....
	.align		4
.L_36:
        /*0038*/ 	.word	index@(__assertfail)


	//----- nvinfo : EIATTR_MERCURY_ISA_VERSION
	.align		4
.L_37:
        /*003c*/ 	.byte	0x03, 0x5f
        /*003e*/ 	.short	0x0101


	//----- nvinfo : EIATTR_INT_WARP_WIDE_INSTR_OFFSETS
	.align		4
        /*0040*/ 	.byte	0x04, 0x31
        /*0042*/ 	.short	(.L_39 - .L_38)


	//   ....[0]....
.L_38:
        /*0044*/ 	.word	0x00001da0


	//   ....[1]....
        /*0048*/ 	.word	0x00003700


	//   ....[2]....
        /*004c*/ 	.word	0x00003720


	//   ....[3]....
        /*0050*/ 	.word	0x00003750


	//   ....[4]....
        /*0054*/ 	.word	0x00004080


	//   ....[5]....
        /*0058*/ 	.word	0x000040f0


	//   ....[6]....
        /*005c*/ 	.word	0x000042d0


	//   ....[7]....
        /*0060*/ 	.word	0x00004430


	//----- nvinfo : EIATTR_COOP_GROUP_MASK_REGIDS
	.align		4
.L_39:
        /*0064*/ 	.byte	0x04, 0x29
        /*0066*/ 	.short	(.L_41 - .L_40)


	//   ....[0]....
.L_40:
        /*0068*/ 	.word	0xffffffff


	//   ....[1]....
        /*006c*/ 	.word	0xffffffff


	//   ....[2]....
        /*0070*/ 	.word	0xffffffff


	//   ....[3]....
        /*0074*/ 	.word	0xffffffff


	//   ....[4]....
        /*0078*/ 	.word	0xffffffff


	//   ....[5]....
        /*007c*/ 	.word	0xffffffff


	//   ....[6]....
        /*0080*/ 	.word	0xffffffff


	//   ....[7]....
        /*0084*/ 	.word	0xffffffff


	//   ....[8]....
        /*0088*/ 	.word	0xffffffff


	//   ....[9]....
        /*008c*/ 	.word	0xffffffff


	//   ....[10]....
        /*0090*/ 	.word	0xffffffff


	//   ....[11]....
        /*0094*/ 	.word	0xffffffff


	//   ....[12]....
        /*0098*/ 	.word	0xffffffff


	//----- nvinfo : EIATTR_COOP_GROUP_INSTR_OFFSETS
	.align		4
.L_41:
        /*009c*/ 	.byte	0x04, 0x28
        /*009e*/ 	.short	(.L_43 - .L_42)


	//   ....[0]....
.L_42:
        /*00a0*/ 	.word	0x00000090


	//   ....[1]....
        /*00a4*/ 	.word	0x000004d0


	//   ....[2]....
        /*00a8*/ 	.word	0x00000640


	//   ....[3]....
        /*00ac*/ 	.word	0x000007a0


	//   ....[4]....
        /*00b0*/ 	.word	0x000008a0


	//   ....[5]....
        /*00b4*/ 	.word	0x00000a10


	//   ....[6]....
        /*00b8*/ 	.word	0x00000bb0


	//   ....[7]....
        /*00bc*/ 	.word	0x00001c80


	//   ....[8]....
        /*00c0*/ 	.word	0x00002a60


	//   ....[9]....
        /*00c4*/ 	.word	0x00002c70


	//   ....[10]....
        /*00c8*/ 	.word	0x00002ca0


	//   ....[11]....
        /*00cc*/ 	.word	0x000035e0


	//   ....[12]....
        /*00d0*/ 	.word	0x00003810


	//----- nvinfo : EIATTR_VRC_CTA_INIT_COUNT
	.align		4
.L_43:
        /*00d4*/ 	.byte	0x02, 0x4a
        /*00d6*/ 	.byte	0x80
	.zero		1


	//----- nvinfo : EIATTR_SYSCALL_OFFSETS
	.align		4
        /*00d8*/ 	.byte	0x04, 0x46
        /*00da*/ 	.short	(.L_45 - .L_44)


	//   ....[0]....
.L_44:
        /*00dc*/ 	.word	0x00004e80


	//   ....[1]....
        /*00e0*/ 	.word	0x00004fc0


	//   ....[2]....
        /*00e4*/ 	.word	0x000057c0


	//   ....[3]....
        /*00e8*/ 	.word	0x00006560


	//----- nvinfo : EIATTR_MBARRIER_INSTR_OFFSETS
	.align		4
.L_45:
        /*00ec*/ 	.byte	0x04, 0x39
        /*00ee*/ 	.short	(.L_47 - .L_46)


	//   ....[0]....
.L_46:
        /*00f0*/ 	.word	0x000005b0
        /*00f4*/ 	.word	0x000000ff
        /*00f8*/ 	.word	0x00000000
        /*00fc*/ 	.short	0x0100
        /*00fe*/ 	.byte	0x05
	.zero		1


	//   ....[1]....
        /*0100*/ 	.word	0x000005c0
        /*0104*/ 	.word	0x000000ff
        /*0108*/ 	.word	0x00000020
        /*010c*/ 	.short	0x0100
        /*010e*/ 	.byte	0x05
	.zero		1


	//   ....[2]....
        /*0110*/ 	.word	0x000005d0
        /*0114*/ 	.word	0x000000ff
        /*0118*/ 	.word	0x00000008
        /*011c*/ 	.short	0x0100
        /*011e*/ 	.byte	0x05
	.zero		1


	//   ....[3]....
        /*0120*/ 	.word	0x000005e0
        /*0124*/ 	.word	0x000000ff
        /*0128*/ 	.word	0x00000028
        /*012c*/ 	.short	0x0100
        /*012e*/ 	.byte	0x05
	.zero		1


	//   ....[4]....
        /*0130*/ 	.word	0x000005f0
        /*0134*/ 	.word	0x000000ff
        /*0138*/ 	.word	0x00000010
        /*013c*/ 	.short	0x0100
        /*013e*/ 	.byte	0x05
	.zero		1


	//   ....[5]....
        /*0140*/ 	.word	0x00000600
        /*0144*/ 	.word	0x000000ff
        /*0148*/ 	.word	0x00000030
        /*014c*/ 	.short	0x0100
        /*014e*/ 	.byte	0x05
	.zero		1


	//   ....[6]....
        /*0150*/ 	.word	0x00000610
        /*0154*/ 	.word	0x000000ff
        /*0158*/ 	.word	0x00000018
        /*015c*/ 	.short	0x0100
        /*015e*/ 	.byte	0x05
	.zero		1


	//   ....[7]....
        /*0160*/ 	.word	0x00000620
        /*0164*/ 	.word	0x000000ff
        /*0168*/ 	.word	0x00000038
        /*016c*/ 	.short	0x0100
        /*016e*/ 	.byte	0x05
	.zero		1


	//   ....[8]....
        /*0170*/ 	.word	0x00000750
        /*0174*/ 	.word	0x000000ff
        /*0178*/ 	.word	0x00000040
        /*017c*/ 	.short	0x0100
        /*017e*/ 	.byte	0x07
	.zero		1


	//   ....[9]....
        /*0180*/ 	.word	0x00000760
        /*0184*/ 	.word	0x000000ff
        /*0188*/ 	.word	0x00000050
        /*018c*/ 	.short	0x0100
        /*018e*/ 	.byte	0x07
	.zero		1


	//   ....[10]....
        /*0190*/ 	.word	0x00000770
        /*0194*/ 	.word	0x000000ff
        /*0198*/ 	.word	0x00000048
        /*019c*/ 	.short	0x0100
        /*019e*/ 	.byte	0x07
	.zero		1


	//   ....[11]....
        /*01a0*/ 	.word	0x00000780
        /*01a4*/ 	.word	0x000000ff
        /*01a8*/ 	.word	0x00000058
        /*01ac*/ 	.short	0x0100
        /*01ae*/ 	.byte	0x07
	.zero		1


	//   ....[12]....
        /*01b0*/ 	.word	0x00000870
        /*01b4*/ 	.word	0x000000ff
        /*01b8*/ 	.word	0x00000060
        /*01bc*/ 	.short	0x0100
        /*01be*/ 	.byte	0x05
	.zero		1


	//   ....[13]....
        /*01c0*/ 	.word	0x00000880
        /*01c4*/ 	.word	0x000000ff
        /*01c8*/ 	.word	0x00000068
        /*01cc*/ 	.short	0x0100
        /*01ce*/ 	.byte	0x05
	.zero		1


	//   ....[14]....
        /*01d0*/ 	.word	0x000009c0
        /*01d4*/ 	.word	0x000000ff
        /*01d8*/ 	.word	0x00000070
        /*01dc*/ 	.short	0x0100
        /*01de*/ 	.byte	0x05
	.zero		1


	//   ....[15]....
        /*01e0*/ 	.word	0x000009d0
        /*01e4*/ 	.word	0x000000ff
        /*01e8*/ 	.word	0x00000080
        /*01ec*/ 	.short	0x0100
        /*01ee*/ 	.byte	0x05
	.zero		1


	//   ....[16]....
        /*01f0*/ 	.word	0x000009e0
        /*01f4*/ 	.word	0x000000ff
        /*01f8*/ 	.word	0x00000078
        /*01fc*/ 	.short	0x0100
        /*01fe*/ 	.byte	0x05
	.zero		1


	//   ....[17]....
        /*0200*/ 	.word	0x000009f0
        /*0204*/ 	.word	0x000000ff
        /*0208*/ 	.word	0x00000088
        /*020c*/ 	.short	0x0100
        /*020e*/ 	.byte	0x05
	.zero		1


	//   ....[18]....
        /*0210*/ 	.word	0x00000b20
        /*0214*/ 	.word	0x000000ff
        /*0218*/ 	.word	0x00000090
        /*021c*/ 	.short	0x0100
        /*021e*/ 	.byte	0x07
	.zero		1


	//   ....[19]....
        /*0220*/ 	.word	0x00000b30
        /*0224*/ 	.word	0x000000ff
        /*0228*/ 	.word	0x000000b0
        /*022c*/ 	.short	0x0100
        /*022e*/ 	.byte	0x07
	.zero		1


	//   ....[20]....
        /*0230*/ 	.word	0x00000b40
        /*0234*/ 	.word	0x000000ff
        /*0238*/ 	.word	0x00000098
        /*023c*/ 	.short	0x0100
        /*023e*/ 	.byte	0x07
	.zero		1


	//   ....[21]....
        /*0240*/ 	.word	0x00000b50
        /*0244*/ 	.word	0x000000ff
        /*0248*/ 	.word	0x000000b8
        /*024c*/ 	.short	0x0100
        /*024e*/ 	.byte	0x07
	.zero		1


	//   ....[22]....
        /*0250*/ 	.word	0x00000b60
        /*0254*/ 	.word	0x000000ff
        /*0258*/ 	.word	0x000000a0
        /*025c*/ 	.short	0x0100
        /*025e*/ 	.byte	0x07
	.zero		1


	//   ....[23]....
        /*0260*/ 	.word	0x00000b70
        /*0264*/ 	.word	0x000000ff
        /*0268*/ 	.word	0x000000c0
        /*026c*/ 	.short	0x0100
        /*026e*/ 	.byte	0x07
	.zero		1


	//   ....[24]....
        /*0270*/ 	.word	0x00000b80
        /*0274*/ 	.word	0x000000ff
        /*0278*/ 	.word	0x000000a8
        /*027c*/ 	.short	0x0100
        /*027e*/ 	.byte	0x07
	.zero		1


	//   ....[25]....
        /*0280*/ 	.word	0x00000b90
        /*0284*/ 	.word	0x000000ff
        /*0288*/ 	.word	0x000000c8
        /*028c*/ 	.short	0x0100
        /*028e*/ 	.byte	0x07
	.zero		1


	//   ....[26]....
        /*0290*/ 	.word	0x00000c80
        /*0294*/ 	.word	0x000000ff
        /*0298*/ 	.word	0x000000d0
        /*029c*/ 	.short	0x0100
        /*029e*/ 	.byte	0x05
	.zero		1


	//   ....[27]....
        /*02a0*/ 	.word	0x00000c90
        /*02a4*/ 	.word	0x000000ff
        /*02a8*/ 	.word	0x000000e0
        /*02ac*/ 	.short	0x0100
        /*02ae*/ 	.byte	0x05
	.zero		1


	//   ....[28]....
        /*02b0*/ 	.word	0x00000ca0
        /*02b4*/ 	.word	0x000000ff
        /*02b8*/ 	.word	0x000000d8
        /*02bc*/ 	.short	0x0100
        /*02be*/ 	.byte	0x05
	.zero		1


	//   ....[29]....
        /*02c0*/ 	.word	0x00000cb0
        /*02c4*/ 	.word	0x000000ff
        /*02c8*/ 	.word	0x000000e8
        /*02cc*/ 	.short	0x0100
        /*02ce*/ 	.byte	0x05
	.zero		1


	//   ....[30]....
        /*02d0*/ 	.word	0x00001580
        /*02d4*/ 	.word	0x00000003
        /*02d8*/ 	.word	0x000000e0
        /*02dc*/ 	.short	0x010a
        /*02de*/ 	.byte	0xff
	.zero		1


	//   ....[31]....
        /*02e0*/ 	.word	0x000015b0
        /*02e4*/ 	.word	0x00000003
        /*02e8*/ 	.word	0x000000d0
        /*02ec*/ 	.short	0x0101
        /*02ee*/ 	.byte	0xff
	.zero		1


	//   ....[32]....
        /*02f0*/ 	.word	0x00001680
        /*02f4*/ 	.word	0x000000ff
        /*02f8*/ 	.word	0x00000020
        /*02fc*/ 	.short	0x010a
        /*02fe*/ 	.byte	0x08
	.zero		1


	//   ....[33]....
        /*0300*/ 	.word	0x00001720
        /*0304*/ 	.word	0x000000ff
        /*0308*/ 	.word	0x00000020
        /*030c*/ 	.short	0x010a
        /*030e*/ 	.byte	0x21
	.zero		1


	//   ....[34]....
        /*0310*/ 	.word	0x00001870
        /*0314*/ 	.word	0x000000ff
        /*0318*/ 	.word	0x00000020
        /*031c*/ 	.short	0x010a
        /*031e*/ 	.byte	0x08
	.zero		1


	//   ....[35]....
        /*0320*/ 	.word	0x00001980
        /*0324*/ 	.word	0x000000ff
        /*0328*/ 	.word	0x00000068
        /*032c*/ 	.short	0x0101
        /*032e*/ 	.byte	0x04
	.zero		1


	//   ....[36]....
        /*0330*/ 	.word	0x000019a0
        /*0334*/ 	.word	0x000000ff
        /*0338*/ 	.word	0x00000020
        /*033c*/ 	.short	0x010a
        /*033e*/ 	.byte	0x08
	.zero		1


	//   ....[37]....
        /*0340*/ 	.word	0x00001a20
        /*0344*/ 	.word	0x000000ff
        /*0348*/ 	.word	0x00000020
        /*034c*/ 	.short	0x010a
        /*034e*/ 	.byte	0x11
	.zero		1


	//   ....[38]....
        /*0350*/ 	.word	0x00001b70
        /*0354*/ 	.word	0x000000ff
        /*0358*/ 	.word	0x00000020
        /*035c*/ 	.short	0x010a
        /*035e*/ 	.byte	0x08
	.zero		1


	//   ....[39]....
        /*0360*/ 	.word	0x00001cb0
        /*0364*/ 	.word	0x00000002
        /*0368*/ 	.word	0x00000070
        /*036c*/ 	.short	0x010a
        /*036e*/ 	.byte	0xff
	.zero		1


	//   ....[40]....
        /*0370*/ 	.word	0x00001d70
        /*0374*/ 	.word	0x00000002
        /*0378*/ 	.word	0x00000000
        /*037c*/ 	.short	0x0101
        /*037e*/ 	.byte	0xff
	.zero		1


	//   ....[41]....
        /*0380*/ 	.word	0x000022d0
        /*0384*/ 	.word	0x000000ff
        /*0388*/ 	.word	0x00000000
        /*038c*/ 	.short	0x010a
        /*038e*/ 	.byte	0x05
	.zero		1


	//   ....[42]....
        /*0390*/ 	.word	0x00002360
        /*0394*/ 	.word	0x000000ff
        /*0398*/ 	.word	0x00000000
        /*039c*/ 	.short	0x010a
        /*039e*/ 	.byte	0x05
	.zero		1


	//   ....[43]....
        /*03a0*/ 	.word	0x000023f0
        /*03a4*/ 	.word	0x000000ff
        /*03a8*/ 	.word	0x00000000
        /*03ac*/ 	.short	0x010a
        /*03ae*/ 	.byte	0x05
	.zero		1


	//   ....[44]....
        /*03b0*/ 	.word	0x00002490
        /*03b4*/ 	.word	0x00000000
        /*03b8*/ 	.word	0x00000000
        /*03bc*/ 	.short	0x010a
        /*03be*/ 	.byte	0xff
	.zero		1


	//   ....[45]....
        /*03c0*/ 	.word	0x000025b0
        /*03c4*/ 	.word	0x00000000
        /*03c8*/ 	.word	0x000000d0
        /*03cc*/ 	.short	0x010a
        /*03ce*/ 	.byte	0xff
	.zero		1


	//   ....[46]....
        /*03d0*/ 	.word	0x00002610
        /*03d4*/ 	.word	0x00000004
        /*03d8*/ 	.word	0x00000000
        /*03dc*/ 	.short	0x0101
        /*03de*/ 	.byte	0xff
	.zero		1


	//   ....[47]....
        /*03e0*/ 	.word	0x00002630
        /*03e4*/ 	.word	0x000000ff
        /*03e8*/ 	.word	0x00000080
        /*03ec*/ 	.short	0x010a
        /*03ee*/ 	.byte	0x05
	.zero		1


	//   ....[48]....
        /*03f0*/ 	.word	0x00002750
        /*03f4*/ 	.word	0x00000000
        /*03f8*/ 	.word	0x00000070
        /*03fc*/ 	.short	0x010a
        /*03fe*/ 	.byte	0xff
	.zero		1


	//   ....[49]....
        /*0400*/ 	.word	0x00002860
        /*0404*/ 	.word	0x00000000
        /*0408*/ 	.word	0x00000000
        /*040c*/ 	.short	0x0101
        /*040e*/ 	.byte	0xff
	.zero		1


	//   ....[50]....
        /*0410*/ 	.word	0x000028f0
        /*0414*/ 	.word	0x000000ff
        /*0418*/ 	.word	0x00000080
        /*041c*/ 	.short	0x0106
        /*041e*/ 	.byte	0x05
	.zero		1


	//   ....[51]....
        /*0420*/ 	.word	0x00002910
        /*0424*/ 	.word	0x000000ff
        /*0428*/ 	.word	0x00000080
        /*042c*/ 	.short	0x010a
        /*042e*/ 	.byte	0x05
	.zero		1


	//   ....[52]....
        /*0430*/ 	.word	0x000029a0
        /*0434*/ 	.word	0x000000ff
        /*0438*/ 	.word	0x00000080
        /*043c*/ 	.short	0x0106
        /*043e*/ 	.byte	0x04
	.zero		1


	//   ....[53]....
        /*0440*/ 	.word	0x000029e0
        /*0444*/ 	.word	0x00000000
        /*0448*/ 	.word	0x00000080
        /*044c*/ 	.short	0x010a
        /*044e*/ 	.byte	0xff
	.zero		1


	//   ....[54]....
        /*0450*/ 	.word	0x00002ec0
        /*0454*/ 	.word	0x00000000
        /*0458*/ 	.word	0x00000070
        /*045c*/ 	.short	0x010a
        /*045e*/ 	.byte	0xff
	.zero		1


	//   ....[55]....
        /*0460*/ 	.word	0x00002fc0
        /*0464*/ 	.word	0x00000003
        /*0468*/ 	.word	0x00000000
        /*046c*/ 	.short	0x0101
        /*046e*/ 	.byte	0xff
	.zero		1


	//   ....[56]....
        /*0470*/ 	.word	0x00002fd0
        /*0474*/ 	.word	0x000000ff
        /*0478*/ 	.word	0x00000000
        /*047c*/ 	.short	0x010a
        /*047e*/ 	.byte	0x04
	.zero		1


	//   ....[57]....
        /*0480*/ 	.word	0x00002ff0
        /*0484*/ 	.word	0x000000ff
        /*0488*/ 	.word	0x000000b0
        /*048c*/ 	.short	0x010a
        /*048e*/ 	.byte	0x09
	.zero		1


	//   ....[58]....
        /*0490*/ 	.word	0x00003130
        /*0494*/ 	.word	0x000000ff
        /*0498*/ 	.word	0x00000000
        /*049c*/ 	.short	0x010a
        /*049e*/ 	.byte	0x07
	.zero		1


	//   ....[59]....
        /*04a0*/ 	.word	0x00003260
        /*04a4*/ 	.word	0x000000ff
        /*04a8*/ 	.word	0x00000000
        /*04ac*/ 	.short	0x010a
        /*04ae*/ 	.byte	0x04
	.zero		1


	//   ....[60]....
        /*04b0*/ 	.word	0x00003410
        /*04b4*/ 	.word	0x000000ff
        /*04b8*/ 	.word	0x00000000
        /*04bc*/ 	.short	0x010a
        /*04be*/ 	.byte	0x05
	.zero		1


	//   ....[61]....
        /*04c0*/ 	.word	0x000034a0
        /*04c4*/ 	.word	0x000000ff
        /*04c8*/ 	.word	0x00000000
        /*04cc*/ 	.short	0x010a
        /*04ce*/ 	.byte	0x05
	.zero		1


	//   ....[62]....
        /*04d0*/ 	.word	0x00003530
        /*04d4*/ 	.word	0x000000ff
        /*04d8*/ 	.word	0x00000000
        /*04dc*/ 	.short	0x010a
        /*04de*/ 	.byte	0x05
	.zero		1


	//   ....[63]....
        /*04e0*/ 	.word	0x000035c0
        /*04e4*/ 	.word	0x000000ff
        /*04e8*/ 	.word	0x00000000
        /*04ec*/ 	.short	0x010a
        /*04ee*/ 	.byte	0x07
	.zero		1


	//   ....[64]....
        /*04f0*/ 	.word	0x00003a20
        /*04f4*/ 	.word	0x00000000
        /*04f8*/ 	.word	0x00000070
        /*04fc*/ 	.short	0x010a
        /*04fe*/ 	.byte	0xff
	.zero		1


	//   ....[65]....
        /*0500*/ 	.word	0x00003ae0
        /*0504*/ 	.word	0x00000000
        /*0508*/ 	.word	0x00000000
        /*050c*/ 	.short	0x0101
        /*050e*/ 	.byte	0xff
	.zero		1


	//   ....[66]....
        /*0510*/ 	.word	0x00003e00
        /*0514*/ 	.word	0x000000ff
        /*0518*/ 	.word	0x00000068
        /*051c*/ 	.short	0x010a
        /*051e*/ 	.byte	0x07
	.zero		1


	//   ....[67]....
        /*0520*/ 	.word	0x00003ff0
        /*0524*/ 	.word	0x000000ff
        /*0528*/ 	.word	0x00000050
        /*052c*/ 	.short	0x010a
        /*052e*/ 	.byte	0x07
	.zero		1


	//   ....[68]....
        /*0530*/ 	.word	0x000041c0
        /*0534*/ 	.word	0x000000ff
        /*0538*/ 	.word	0x00000040
        /*053c*/ 	.short	0x010b
        /*053e*/ 	.byte	0x07
	.zero		1


	//   ....[69]....
        /*0540*/ 	.word	0x00004230
        /*0544*/ 	.word	0x000000ff
        /*0548*/ 	.word	0x00000000
        /*054c*/ 	.short	0x0101
        /*054e*/ 	.byte	0x08
	.zero		1


	//   ....[70]....
        /*0550*/ 	.word	0x00004260
        /*0554*/ 	.word	0x000000ff
        /*0558*/ 	.word	0x00000058
        /*055c*/ 	.short	0x010a
        /*055e*/ 	.byte	0x07
	.zero		1


	//   ....[71]....
        /*0560*/ 	.word	0x00004470
        /*0564*/ 	.word	0x000000ff
        /*0568*/ 	.word	0x00000048
        /*056c*/ 	.short	0x010b
        /*056e*/ 	.byte	0x07
	.zero		1


	//   ....[72]....
        /*0570*/ 	.word	0x00004490
        /*0574*/ 	.word	0x000000ff
        /*0578*/ 	.word	0x00000000
        /*057c*/ 	.short	0x0101
        /*057e*/ 	.byte	0x0d
	.zero		1


	//   ....[73]....
        /*0580*/ 	.word	0x000044c0
        /*0584*/ 	.word	0x000000ff
        /*0588*/ 	.word	0x00000050
        /*058c*/ 	.short	0x010a
        /*058e*/ 	.byte	0x07
	.zero		1


	//   ....[74]....
        /*0590*/ 	.word	0x00004500
        /*0594*/ 	.word	0x00000000
        /*0598*/ 	.word	0x00000058
        /*059c*/ 	.short	0x010a
        /*059e*/ 	.byte	0xff
	.zero		1


	//   ....[75]....
        /*05a0*/ 	.word	0x00004850
        /*05a4*/ 	.word	0x00000000
        /*05a8*/ 	.word	0x00000070
        /*05ac*/ 	.short	0x010a
        /*05ae*/ 	.byte	0xff
	.zero		1


	//   ....[76]....
        /*05b0*/ 	.word	0x00004960
        /*05b4*/ 	.word	0x00000000
        /*05b8*/ 	.word	0x00000000
        /*05bc*/ 	.short	0x0101
        /*05be*/ 	.byte	0xff
	.zero		1


	//   ....[77]....
        /*05c0*/ 	.word	0x000053b0
        /*05c4*/ 	.word	0x00000000
        /*05c8*/ 	.word	0x00000040
        /*05cc*/ 	.short	0x010a
        /*05ce*/ 	.byte	0xff
	.zero		1


	//   ....[78]....
        /*05d0*/ 	.word	0x00005420
        /*05d4*/ 	.word	0x0000006c
        /*05d8*/ 	.word	0x00000090
        /*05dc*/ 	.short	0x010a
        /*05de*/ 	.byte	0xff
	.zero		1


	//   ....[79]....
        /*05e0*/ 	.word	0x00005500
        /*05e4*/ 	.word	0x00000000
        /*05e8*/ 	.word	0x00000040
        /*05ec*/ 	.short	0x010a
        /*05ee*/ 	.byte	0xff
	.zero		1


	//   ....[80]....
        /*05f0*/ 	.word	0x00005620
        /*05f4*/ 	.word	0x00000000
        /*05f8*/ 	.word	0x00000000
        /*05fc*/ 	.short	0x0101
        /*05fe*/ 	.byte	0xff
	.zero		1


	//   ....[81]....
        /*0600*/ 	.word	0x000056a0
        /*0604*/ 	.word	0x0000006c
        /*0608*/ 	.word	0x00000090
        /*060c*/ 	.short	0x010a
        /*060e*/ 	.byte	0xff
	.zero		1


	//   ....[82]....
        /*0610*/ 	.word	0x00006210
        /*0614*/ 	.word	0x0000004b
        /*0618*/ 	.word	0x00000040
        /*061c*/ 	.short	0x010a
        /*061e*/ 	.byte	0xff
	.zero		1


	//   ....[83]....
        /*0620*/ 	.word	0x000062c0
        /*0624*/ 	.word	0x0000004b
        /*0628*/ 	.word	0x00000040
        /*062c*/ 	.short	0x010a
        /*062e*/ 	.byte	0xff
	.zero		1


	//   ....[84]....
        /*0630*/ 	.word	0x000063e0
        /*0634*/ 	.word	0x00000000
        /*0638*/ 	.word	0x00000000
        /*063c*/ 	.short	0x0101
        /*063e*/ 	.byte	0xff
	.zero		1


	//   ....[85]....
        /*0640*/ 	.word	0x00006790
        /*0644*/ 	.word	0x000000ff
        /*0648*/ 	.word	0x00000000
        /*064c*/ 	.short	0x0101
        /*064e*/ 	.byte	0x05
	.zero		1


	//   ....[86]....
        /*0650*/ 	.word	0x000070d0
        /*0654*/ 	.word	0x00000003
        /*0658*/ 	.word	0x000000e0
        /*065c*/ 	.short	0x010a
        /*065e*/ 	.byte	0xff
	.zero		1


	//   ....[87]....
        /*0660*/ 	.word	0x00007130
        /*0664*/ 	.word	0x00000002
        /*0668*/ 	.word	0x00000020
        /*066c*/ 	.short	0x010a
        /*066e*/ 	.byte	0xff
	.zero		1


	//   ....[88]....
        /*0670*/ 	.word	0x00007190
        /*0674*/ 	.word	0x00000002
        /*0678*/ 	.word	0x00000020
        /*067c*/ 	.short	0x010a
        /*067e*/ 	.byte	0xff
	.zero		1


	//   ....[89]....
        /*0680*/ 	.word	0x000071e0
        /*0684*/ 	.word	0x00000002
        /*0688*/ 	.word	0x00000070
        /*068c*/ 	.short	0x010a
        /*068e*/ 	.byte	0xff
	.zero		1


	//   ....[90]....
        /*0690*/ 	.word	0x00007240
        /*0694*/ 	.word	0x00000000
        /*0698*/ 	.word	0x00000000
        /*069c*/ 	.short	0x010a
        /*069e*/ 	.byte	0xff
	.zero		1


	//   ....[91]....
        /*06a0*/ 	.word	0x000072a0
        /*06a4*/ 	.word	0x00000000
        /*06a8*/ 	.word	0x00000000
        /*06ac*/ 	.short	0x010a
        /*06ae*/ 	.byte	0xff
	.zero		1


	//   ....[92]....
        /*06b0*/ 	.word	0x00007300
        /*06b4*/ 	.word	0x00000000
        /*06b8*/ 	.word	0x00000000
        /*06bc*/ 	.short	0x010a
        /*06be*/ 	.byte	0xff
	.zero		1


	//   ....[93]....
        /*06c0*/ 	.word	0x00007350
        /*06c4*/ 	.word	0x00000000
        /*06c8*/ 	.word	0x000000d0
        /*06cc*/ 	.short	0x010a
        /*06ce*/ 	.byte	0xff
	.zero		1


	//   ....[94]....
        /*06d0*/ 	.word	0x000073b0
        /*06d4*/ 	.word	0x00000000
        /*06d8*/ 	.word	0x00000080
        /*06dc*/ 	.short	0x010a
        /*06de*/ 	.byte	0xff
	.zero		1


	//   ....[95]....
        /*06e0*/ 	.word	0x00007400
        /*06e4*/ 	.word	0x00000000
        /*06e8*/ 	.word	0x00000070
        /*06ec*/ 	.short	0x010a
        /*06ee*/ 	.byte	0xff
	.zero		1


	//   ....[96]....
        /*06f0*/ 	.word	0x00007460
        /*06f4*/ 	.word	0x00000000
        /*06f8*/ 	.word	0x00000080
        /*06fc*/ 	.short	0x010a
        /*06fe*/ 	.byte	0xff
	.zero		1


	//   ....[97]....
        /*0700*/ 	.word	0x000074b0
        /*0704*/ 	.word	0x00000000
        /*0708*/ 	.word	0x00000070
        /*070c*/ 	.short	0x010a
        /*070e*/ 	.byte	0xff
	.zero		1


	//   ....[98]....
        /*0710*/ 	.word	0x00007510
        /*0714*/ 	.word	0x00000003
        /*0718*/ 	.word	0x000000b0
        /*071c*/ 	.short	0x010a
        /*071e*/ 	.byte	0xff
	.zero		1


	//   ....[99]....
        /*0720*/ 	.word	0x00007570
        /*0724*/ 	.word	0x00000000
        /*0728*/ 	.word	0x00000000
        /*072c*/ 	.short	0x010a
        /*072e*/ 	.byte	0xff
	.zero		1


	//   ....[100]....
        /*0730*/ 	.word	0x000075d0
        /*0734*/ 	.word	0x00000000
        /*0738*/ 	.word	0x00000000
        /*073c*/ 	.short	0x010a
        /*073e*/ 	.byte	0xff
	.zero		1


	//   ....[101]....
        /*0740*/ 	.word	0x00007630
        /*0744*/ 	.word	0x00000000
        /*0748*/ 	.word	0x00000000
        /*074c*/ 	.short	0x010a
        /*074e*/ 	.byte	0xff
	.zero		1


	//   ....[102]....
        /*0750*/ 	.word	0x00007690
        /*0754*/ 	.word	0x00000000
        /*0758*/ 	.word	0x00000000
        /*075c*/ 	.short	0x010a
        /*075e*/ 	.byte	0xff
	.zero		1


	//   ....[103]....
        /*0760*/ 	.word	0x000076f0
        /*0764*/ 	.word	0x00000000
        /*0768*/ 	.word	0x00000000
        /*076c*/ 	.short	0x010a
        /*076e*/ 	.byte	0xff
	.zero		1


	//   ....[104]....
        /*0770*/ 	.word	0x00007740
        /*0774*/ 	.word	0x00000000
        /*0778*/ 	.word	0x00000070
        /*077c*/ 	.short	0x010a
        /*077e*/ 	.byte	0xff
	.zero		1


	//   ....[105]....
        /*0780*/ 	.word	0x000077a0
        /*0784*/ 	.word	0x00000000
        /*0788*/ 	.word	0x00000068
        /*078c*/ 	.short	0x010a
        /*078e*/ 	.byte	0xff
	.zero		1


	//   ....[106]....
        /*0790*/ 	.word	0x00007800
        /*0794*/ 	.word	0x00000003
        /*0798*/ 	.word	0x00000050
        /*079c*/ 	.short	0x010a
        /*079e*/ 	.byte	0xff
	.zero		1


	//   ....[107]....
        /*07a0*/ 	.word	0x00007860
        /*07a4*/ 	.word	0x00000003
        /*07a8*/ 	.word	0x00000058
        /*07ac*/ 	.short	0x010a
        /*07ae*/ 	.byte	0xff
	.zero		1


	//   ....[108]....
        /*07b0*/ 	.word	0x000078c0
        /*07b4*/ 	.word	0x00000000
        /*07b8*/ 	.word	0x00000050
        /*07bc*/ 	.short	0x010a
        /*07be*/ 	.byte	0xff
	.zero		1


	//   ....[109]....
        /*07c0*/ 	.word	0x00007910
        /*07c4*/ 	.word	0x00000000
        /*07c8*/ 	.word	0x00000070
        /*07cc*/ 	.short	0x010a
        /*07ce*/ 	.byte	0xff
	.zero		1


	//   ....[110]....
        /*07d0*/ 	.word	0x00007960
        /*07d4*/ 	.word	0x00000000
        /*07d8*/ 	.word	0x00000040
        /*07dc*/ 	.short	0x010a
        /*07de*/ 	.byte	0xff
	.zero		1


	//   ....[111]....
        /*07e0*/ 	.word	0x000079b0
        /*07e4*/ 	.word	0x0000006c
        /*07e8*/ 	.word	0x00000090
        /*07ec*/ 	.short	0x010a
        /*07ee*/ 	.byte	0xff
	.zero		1


	//   ....[112]....
        /*07f0*/ 	.word	0x00007a00
        /*07f4*/ 	.word	0x0000004b
        /*07f8*/ 	.word	0x00000040
        /*07fc*/ 	.short	0x010a
        /*07fe*/ 	.byte	0xff
	.zero		1


	//----- nvinfo : EIATTR_NUM_MBARRIERS
	.align		4
.L_47:
        /*0800*/ 	.byte	0x03, 0x38
        /*0802*/ 	.short	0x001e


	//----- nvinfo : EIATTR_EXIT_INSTR_OFFSETS
	.align		4
        /*0804*/ 	.byte	0x04, 0x1c
        /*0806*/ 	.short	(.L_49 - .L_48)


	//   ....[0]....
.L_48:
        /*0808*/ 	.word	0x000024c0


	//   ....[1]....
        /*080c*/ 	.word	0x000029b0


	//   ....[2]....
        /*0810*/ 	.word	0x00002a10


	//   ....[3]....
        /*0814*/ 	.word	0x00003820


	//   ....[4]....
        /*0818*/ 	.word	0x00004530


	//   ....[5]....
        /*081c*/ 	.word	0x00004570


	//   ....[6]....
        /*0820*/ 	.word	0x000070c0


	//----- nvinfo : EIATTR_MAX_THREADS
	.align		4
.L_49:
        /*0824*/ 	.byte	0x04, 0x05
        /*0826*/ 	.short	(.L_51 - .L_50)
.L_50:
        /*0828*/ 	.word	0x00000100
        /*082c*/ 	.word	0x00000001
        /*0830*/ 	.word	0x00000001


	//----- nvinfo : EIATTR_CRS_STACK_SIZE
	.align		4
.L_51:
        /*0834*/ 	.byte	0x04, 0x1e
        /*0836*/ 	.short	(.L_53 - .L_52)
.L_52:
        /*0838*/ 	.word	0x00000000


	//----- nvinfo : EIATTR_CBANK_PARAM_SIZE
	.align		4
.L_53:
        /*083c*/ 	.byte	0x03, 0x19
        /*083e*/ 	.short	0x0800


	//----- nvinfo : EIATTR_PARAM_CBANK
	.align		4
        /*0840*/ 	.byte	0x04, 0x0a
        /*0842*/ 	.short	(.L_55 - .L_54)
	.align		4
.L_54:
        /*0844*/ 	.word	index@(.nv.constant0._ZN7cutlass13device_kernelINS_4gemm6kernel13GemmUniversalIN4cute5tupleIJiiiiEEENS1_10collective13CollectiveMmaINS1_35MainloopSm100TmaUmmaWarpSpecializedILi4ELi2ELi4ENS5_IJNS4_1CILi1EEESB_SB_EEEEENS5_IJNSA_ILi64EEENSA_ILi128EEENSA_ILi32EEEEEEaNS5_IJlSB_lEEEaSI_NS4_8TiledMMAINS4_8MMA_AtomIJNS4_15SM100_MMA_S8_SSIaaiLi64ELi128ELNS4_4UMMA5MajorE0ELSN_0ELNSM_8SaturateE0EEEEEENS4_6LayoutISC_NS5_IJNSA_ILi0EEESS_SS_EEEEENS5_IJNS4_10UnderscoreESV_SV_EEEEENS4_13SM90_TMA_LOADENS4_14ComposedLayoutINS4_7SwizzleILi1ELi4ELi3EEENS4_18smem_ptr_flag_bitsILi8EEENSR_INS5_IJNSA_ILi8EEESG_EEENS5_IJSG_SB_EEEEEEEvNS4_8identityESY_S18_vS19_EENS_8epilogue10collective18CollectiveEpilogueINS1B_23Sm100TmaWarpSpecializedILi2ELi2ELi32ELb0ELb0EEEJSH_NS5_IJNSR_ISE_SB_EES1G_EEEaSI_aSI_NS1B_6fusion15FusionCallbacksIS1F_NS1I_17LinearCombinationIaiaiLNS_15FloatRoundStyleE2EEESH_S1H_JEEENS4_5SM1004TMEM4LOAD26SM100_TMEM_LOAD_16dp32b32xESY_NSZ_INS10_ILi2ELi4ELi3EEES13_NSR_INS5_IJS14_SE_EEENS5_IJSE_SB_EEEEEEENS4_39AutoVectorizingCopyWithAssumedAlignmentILi128EEENS4_14SM90_TMA_STOREES1W_S1Y_S1Y_EEEvvEEEEvNT_6ParamsE)
        /*0848*/ 	.short	0x0380
        /*084a*/ 	.short	0x0800


	//----- nvinfo : EIATTR_SW_WAR
	.align		4
.L_55:
        /*084c*/ 	.byte	0x04, 0x36
        /*084e*/ 	.short	(.L_57 - .L_56)
.L_56:
        /*0850*/ 	.word	0x00000008
.L_57:


//--------------------- .nv.callgraph             --------------------------
	.section	.nv.callgraph,"",@"SHT_CUDA_CALLGRAPH"
	.align	4
	.sectionentsize	8
	.align		4
        /*0000*/ 	.word	0x00000000
	.align		4
        /*0004*/ 	.word	0xffffffff
	.align		4
        /*0008*/ 	.word	index@(_ZN7cutlass13device_kernelINS_4gemm6kernel13GemmUniversalIN4cute5tupleIJiiiiEEENS1_10collective13CollectiveMmaINS1_35MainloopSm100TmaUmmaWarpSpecializedILi4ELi2ELi4ENS5_IJNS4_1CILi1EEESB_SB_EEEEENS5_IJNSA_ILi64EEENSA_ILi128EEENSA_ILi32EEEEEEaNS5_IJlSB_lEEEaSI_NS4_8TiledMMAINS4_8MMA_AtomIJNS4_15SM100_MMA_S8_SSIaaiLi64ELi128ELNS4_4UMMA5MajorE0ELSN_0ELNSM_8SaturateE0EEEEEENS4_6LayoutISC_NS5_IJNSA_ILi0EEESS_SS_EEEEENS5_IJNS4_10UnderscoreESV_SV_EEEEENS4_13SM90_TMA_LOADENS4_14ComposedLayoutINS4_7SwizzleILi1ELi4ELi3EEENS4_18smem_ptr_flag_bitsILi8EEENSR_INS5_IJNSA_ILi8EEESG_EEENS5_IJSG_SB_EEEEEEEvNS4_8identityESY_S18_vS19_EENS_8epilogue10collective18CollectiveEpilogueINS1B_23Sm100TmaWarpSpecializedILi2ELi2ELi32ELb0ELb0EEEJSH_NS5_IJNSR_ISE_SB_EES1G_EEEaSI_aSI_NS1B_6fusion15FusionCallbacksIS1F_NS1I_17LinearCombinationIaiaiLNS_15FloatRoundStyleE2EEESH_S1H_JEEENS4_5SM1004TMEM4LOAD26SM100_TMEM_LOAD_16dp32b32xESY_NSZ_INS10_ILi2ELi4ELi3EEES13_NSR_INS5_IJS14_SE_EEENS5_IJSE_SB_EEEEEEENS4_39AutoVectorizingCopyWithAssumedAlignmentILi128EEENS4_14SM90_TMA_STOREES1W_S1Y_S1Y_EEEvvEEEEvNT_6ParamsE)
	.align		4
        /*000c*/ 	.word	index@(__assertfail)
	.align		4
        /*0010*/ 	.word	0x00000000
	.align		4
        /*0014*/ 	.word	0xfffffffe
	.align		4
        /*0018*/ 	.word	0x00000000
	.align		4
        /*001c*/ 	.word	0xfffffffd
	.align		4
        /*0020*/ 	.word	0x00000000
	.align		4
        /*0024*/ 	.word	0xfffffffc


//--------------------- .nv.constant4             --------------------------
	.section	.nv.constant4,"a",@progbits
	.align	8
	.align		8
.nv.constant4:
        /*0000*/ 	.dword	__assertfail
	.align		8
        /*0008*/ 	.dword	__unnamed_1
	.align		8
        /*0010*/ 	.dword	__unnamed_2
	.align		8
        /*0018*/ 	.dword	_ZN40_INTERNAL_35874efd_4_k_cu_2407ad81_279344cuda3std3__45__cpo5beginE
	.align		8
        /*0020*/ 	.dword	_ZN40_INTERNAL_35874efd_4_k_cu_2407ad81_279344cuda3std3__45__cpo3endE
	.align		8
        /*0028*/ 	.dword	_ZN40_INTERNAL_35874efd_4_k_cu_2407ad81_279344cuda3std3__45__cpo6cbeginE
	.align		8
        /*0030*/ 	.dword	_ZN40_INTERNAL_35874efd_4_k_cu_2407ad81_279344cuda3std3__45__cpo4cendE
	.align		8
        /*0038*/ 	.dword	_ZN40_INTERNAL_35874efd_4_k_cu_2407ad81_279344cuda3std3__442_GLOBAL__N__35874efd_4_k_cu_2407ad81_279346ignoreE
	.align		8
        /*0040*/ 	.dword	_ZN40_INTERNAL_35874efd_4_k_cu_2407ad81_279344cuda3std3__419piecewise_constructE
	.align		8
        /*0048*/ 	.dword	_ZN40_INTERNAL_35874efd_4_k_cu_2407ad81_279344cuda3std3__48in_placeE
	.align		8
        /*0050*/ 	.dword	_ZN40_INTERNAL_35874efd_4_k_cu_2407ad81_279344cuda3std6ranges3__45__cpo4swapE
	.align		8
        /*0058*/ 	.dword	_ZN40_INTERNAL_35874efd_4_k_cu_2407ad81_279344cuda3std6ranges3__45__cpo9iter_moveE
	.align		8
        /*0060*/ 	.dword	_ZN40_INTERNAL_35874efd_4_k_cu_2407ad81_279344cute7productE
	.align		8
        /*0068*/ 	.dword	_ZN40_INTERNAL_35874efd_4_k_cu_2407ad81_279344cute1_E
	.align		8
        /*0070*/ 	.dword	$str$25
	.align		8
        /*0078*/ 	.dword	$str$26
	.align		8
        /*0080*/ 	.dword	$str$27
	.align		8
        /*0088*/ 	.dword	$str$28


//--------------------- .text._ZN7cutlass13device_kernelINS_4gemm6kernel13GemmUniversalIN4cute5tupleIJiiiiEEENS1_10collective13CollectiveMmaINS1_35MainloopSm100TmaUmmaWarpSpecializedILi4ELi2ELi4ENS5_IJNS4_1CILi1EEESB_SB_EEEEENS5_IJNSA_ILi64EEENSA_ILi128EEENSA_ILi32EEEEEEaNS5_IJlSB_lEEEaSI_NS4_8TiledMMAINS4_8MMA_AtomIJNS4_15SM100_MMA_S8_SSIaaiLi64ELi128ELNS4_4UMMA5MajorE0ELSN_0ELNSM_8SaturateE0EEEEEENS4_6LayoutISC_NS5_IJNSA_ILi0EEESS_SS_EEEEENS5_IJNS4_10UnderscoreESV_SV_EEEEENS4_13SM90_TMA_LOADENS4_14ComposedLayoutINS4_7SwizzleILi1ELi4ELi3EEENS4_18smem_ptr_flag_bitsILi8EEENSR_INS5_IJNSA_ILi8EEESG_EEENS5_IJSG_SB_EEEEEEEvNS4_8identityESY_S18_vS19_EENS_8epilogue10collective18CollectiveEpilogueINS1B_23Sm100TmaWarpSpecializedILi2ELi2ELi32ELb0ELb0EEEJSH_NS5_IJNSR_ISE_SB_EES1G_EEEaSI_aSI_NS1B_6fusion15FusionCallbacksIS1F_NS1I_17LinearCombinationIaiaiLNS_15FloatRoundStyleE2EEESH_S1H_JEEENS4_5SM1004TMEM4LOAD26SM100_TMEM_LOAD_16dp32b32xESY_NSZ_INS10_ILi2ELi4ELi3EEES13_NSR_INS5_IJS14_SE_EEENS5_IJSE_SB_EEEEEEENS4_39AutoVectorizingCopyWithAssumedAlignmentILi128EEENS4_14SM90_TMA_STOREES1W_S1Y_S1Y_EEEvvEEEEvNT_6ParamsE --------------------------
	.section	.text._ZN7cutlass13device_kernelINS_4gemm6kernel13GemmUniversalIN4cute5tupleIJiiiiEEENS1_10collective13CollectiveMmaINS1_35MainloopSm100TmaUmmaWarpSpecializedILi4ELi2ELi4ENS5_IJNS4_1CILi1EEESB_SB_EEEEENS5_IJNSA_ILi64EEENSA_ILi128EEENSA_ILi32EEEEEEaNS5_IJlSB_lEEEaSI_NS4_8TiledMMAINS4_8MMA_AtomIJNS4_15SM100_MMA_S8_SSIaaiLi64ELi128ELNS4_4UMMA5MajorE0ELSN_0ELNSM_8SaturateE0EEEEEENS4_6LayoutISC_NS5_IJNSA_ILi0EEESS_SS_EEEEENS5_IJNS4_10UnderscoreESV_SV_EEEEENS4_13SM90_TMA_LOADENS4_14ComposedLayoutINS4_7SwizzleILi1ELi4ELi3EEENS4_18smem_ptr_flag_bitsILi8EEENSR_INS5_IJNSA_ILi8EEESG_EEENS5_IJSG_SB_EEEEEEEvNS4_8identityESY_S18_vS19_EENS_8epilogue10collective18CollectiveEpilogueINS1B_23Sm100TmaWarpSpecializedILi2ELi2ELi32ELb0ELb0EEEJSH_NS5_IJNSR_ISE_SB_EES1G_EEEaSI_aSI_NS1B_6fusion15FusionCallbacksIS1F_NS1I_17LinearCombinationIaiaiLNS_15FloatRoundStyleE2EEESH_S1H_JEEENS4_5SM1004TMEM4LOAD26SM100_TMEM_LOAD_16dp32b32xESY_NSZ_INS10_ILi2ELi4ELi3EEES13_NSR_INS5_IJS14_SE_EEENS5_IJSE_SB_EEEEEEENS4_39AutoVectorizingCopyWithAssumedAlignmentILi128EEENS4_14SM90_TMA_STOREES1W_S1Y_S1Y_EEEvvEEEEvNT_6ParamsE,"ax",@progbits
	.align	128
.text._ZN7cutlass13device_kernelINS_4gemm6kernel13GemmUniversalIN4cute5tupleIJiiiiEEENS1_10collective13CollectiveMmaINS1_35MainloopSm100TmaUmmaWarpSpecializedILi4ELi2ELi4ENS5_IJNS4_1CILi1EEESB_SB_EEEEENS5_IJNSA_ILi64EEENSA_ILi128EEENSA_ILi32EEEEEEaNS5_IJlSB_lEEEaSI_NS4_8TiledMMAINS4_8MMA_AtomIJNS4_15SM100_MMA_S8_SSIaaiLi64ELi128ELNS4_4UMMA5MajorE0ELSN_0ELNSM_8SaturateE0EEEEEENS4_6LayoutISC_NS5_IJNSA_ILi0EEESS_SS_EEEEENS5_IJNS4_10UnderscoreESV_SV_EEEEENS4_13SM90_TMA_LOADENS4_14ComposedLayoutINS4_7SwizzleILi1ELi4ELi3EEENS4_18smem_ptr_flag_bitsILi8EEENSR_INS5_IJNSA_ILi8EEESG_EEENS5_IJSG_SB_EEEEEEEvNS4_8identityESY_S18_vS19_EENS_8epilogue10collective18CollectiveEpilogueINS1B_23Sm100TmaWarpSpecializedILi2ELi2ELi32ELb0ELb0EEEJSH_NS5_IJNSR_ISE_SB_EES1G_EEEaSI_aSI_NS1B_6fusion15FusionCallbacksIS1F_NS1I_17LinearCombinationIaiaiLNS_15FloatRoundStyleE2EEESH_S1H_JEEENS4_5SM1004TMEM4LOAD26SM100_TMEM_LOAD_16dp32b32xESY_NSZ_INS10_ILi2ELi4ELi3EEES13_NSR_INS5_IJS14_SE_EEENS5_IJSE_SB_EEEEEEENS4_39AutoVectorizingCopyWithAssumedAlignmentILi128EEENS4_14SM90_TMA_STOREES1W_S1Y_S1Y_EEEvvEEEEvNT_6ParamsE:
        .type           _ZN7cutlass13device_kernelINS_4gemm6kernel13GemmUniversalIN4cute5tupleIJiiiiEEENS1_10collective13CollectiveMmaINS1_35MainloopSm100TmaUmmaWarpSpecializedILi4ELi2ELi4ENS5_IJNS4_1CILi1EEESB_SB_EEEEENS5_IJNSA_ILi64EEENSA_ILi128EEENSA_ILi32EEEEEEaNS5_IJlSB_lEEEaSI_NS4_8TiledMMAINS4_8MMA_AtomIJNS4_15SM100_MMA_S8_SSIaaiLi64ELi128ELNS4_4UMMA5MajorE0ELSN_0ELNSM_8SaturateE0EEEEEENS4_6LayoutISC_NS5_IJNSA_ILi0EEESS_SS_EEEEENS5_IJNS4_10UnderscoreESV_SV_EEEEENS4_13SM90_TMA_LOADENS4_14ComposedLayoutINS4_7SwizzleILi1ELi4ELi3EEENS4_18smem_ptr_flag_bitsILi8EEENSR_INS5_IJNSA_ILi8EEESG_EEENS5_IJSG_SB_EEEEEEEvNS4_8identityESY_S18_vS19_EENS_8epilogue10collective18CollectiveEpilogueINS1B_23Sm100TmaWarpSpecializedILi2ELi2ELi32ELb0ELb0EEEJSH_NS5_IJNSR_ISE_SB_EES1G_EEEaSI_aSI_NS1B_6fusion15FusionCallbacksIS1F_NS1I_17LinearCombinationIaiaiLNS_15FloatRoundStyleE2EEESH_S1H_JEEENS4_5SM1004TMEM4LOAD26SM100_TMEM_LOAD_16dp32b32xESY_NSZ_INS10_ILi2ELi4ELi3EEES13_NSR_INS5_IJS14_SE_EEENS5_IJSE_SB_EEEEEEENS4_39AutoVectorizingCopyWithAssumedAlignmentILi128EEENS4_14SM90_TMA_STOREES1W_S1Y_S1Y_EEEvvEEEEvNT_6ParamsE,@function
        .size           _ZN7cutlass13device_kernelINS_4gemm6kernel13GemmUniversalIN4cute5tupleIJiiiiEEENS1_10collective13CollectiveMmaINS1_35MainloopSm100TmaUmmaWarpSpecializedILi4ELi2ELi4ENS5_IJNS4_1CILi1EEESB_SB_EEEEENS5_IJNSA_ILi64EEENSA_ILi128EEENSA_ILi32EEEEEEaNS5_IJlSB_lEEEaSI_NS4_8TiledMMAINS4_8MMA_AtomIJNS4_15SM100_MMA_S8_SSIaaiLi64ELi128ELNS4_4UMMA5MajorE0ELSN_0ELNSM_8SaturateE0EEEEEENS4_6LayoutISC_NS5_IJNSA_ILi0EEESS_SS_EEEEENS5_IJNS4_10UnderscoreESV_SV_EEEEENS4_13SM90_TMA_LOADENS4_14ComposedLayoutINS4_7SwizzleILi1ELi4ELi3EEENS4_18smem_ptr_flag_bitsILi8EEENSR_INS5_IJNSA_ILi8EEESG_EEENS5_IJSG_SB_EEEEEEEvNS4_8identityESY_S18_vS19_EENS_8epilogue10collective18CollectiveEpilogueINS1B_23Sm100TmaWarpSpecializedILi2ELi2ELi32ELb0ELb0EEEJSH_NS5_IJNSR_ISE_SB_EES1G_EEEaSI_aSI_NS1B_6fusion15FusionCallbacksIS1F_NS1I_17LinearCombinationIaiaiLNS_15FloatRoundStyleE2EEESH_S1H_JEEENS4_5SM1004TMEM4LOAD26SM100_TMEM_LOAD_16dp32b32xESY_NSZ_INS10_ILi2ELi4ELi3EEES13_NSR_INS5_IJS14_SE_EEENS5_IJSE_SB_EEEEEEENS4_39AutoVectorizingCopyWithAssumedAlignmentILi128EEENS4_14SM90_TMA_STOREES1W_S1Y_S1Y_EEEvvEEEEvNT_6ParamsE,(.L_x_142 - _ZN7cutlass13device_kernelINS_4gemm6kernel13GemmUniversalIN4cute5tupleIJiiiiEEENS1_10collective13CollectiveMmaINS1_35MainloopSm100TmaUmmaWarpSpecializedILi4ELi2ELi4ENS5_IJNS4_1CILi1EEESB_SB_EEEEENS5_IJNSA_ILi64EEENSA_ILi128EEENSA_ILi32EEEEEEaNS5_IJlSB_lEEEaSI_NS4_8TiledMMAINS4_8MMA_AtomIJNS4_15SM100_MMA_S8_SSIaaiLi64ELi128ELNS4_4UMMA5MajorE0ELSN_0ELNSM_8SaturateE0EEEEEENS4_6LayoutISC_NS5_IJNSA_ILi0EEESS_SS_EEEEENS5_IJNS4_10UnderscoreESV_SV_EEEEENS4_13SM90_TMA_LOADENS4_14ComposedLayoutINS4_7SwizzleILi1ELi4ELi3EEENS4_18smem_ptr_flag_bitsILi8EEENSR_INS5_IJNSA_ILi8EEESG_EEENS5_IJSG_SB_EEEEEEEvNS4_8identityESY_S18_vS19_EENS_8epilogue10collective18CollectiveEpilogueINS1B_23Sm100TmaWarpSpecializedILi2ELi2ELi32ELb0ELb0EEEJSH_NS5_IJNSR_ISE_SB_EES1G_EEEaSI_aSI_NS1B_6fusion15FusionCallbacksIS1F_NS1I_17LinearCombinationIaiaiLNS_15FloatRoundStyleE2EEESH_S1H_JEEENS4_5SM1004TMEM4LOAD26SM100_TMEM_LOAD_16dp32b32xESY_NSZ_INS10_ILi2ELi4ELi3EEES13_NSR_INS5_IJS14_SE_EEENS5_IJSE_SB_EEEEEEENS4_39AutoVectorizingCopyWithAssumedAlignmentILi128EEENS4_14SM90_TMA_STOREES1W_S1Y_S1Y_EEEvvEEEEvNT_6ParamsE)
        .other          _ZN7cutlass13device_kernelINS_4gemm6kernel13GemmUniversalIN4cute5tupleIJiiiiEEENS1_10collective13CollectiveMmaINS1_35MainloopSm100TmaUmmaWarpSpecializedILi4ELi2ELi4ENS5_IJNS4_1CILi1EEESB_SB_EEEEENS5_IJNSA_ILi64EEENSA_ILi128EEENSA_ILi32EEEEEEaNS5_IJlSB_lEEEaSI_NS4_8TiledMMAINS4_8MMA_AtomIJNS4_15SM100_MMA_S8_SSIaaiLi64ELi128ELNS4_4UMMA5MajorE0ELSN_0ELNSM_8SaturateE0EEEEEENS4_6LayoutISC_NS5_IJNSA_ILi0EEESS_SS_EEEEENS5_IJNS4_10UnderscoreESV_SV_EEEEENS4_13SM90_TMA_LOADENS4_14ComposedLayoutINS4_7SwizzleILi1ELi4ELi3EEENS4_18smem_ptr_flag_bitsILi8EEENSR_INS5_IJNSA_ILi8EEESG_EEENS5_IJSG_SB_EEEEEEEvNS4_8identityESY_S18_vS19_EENS_8epilogue10collective18CollectiveEpilogueINS1B_23Sm100TmaWarpSpecializedILi2ELi2ELi32ELb0ELb0EEEJSH_NS5_IJNSR_ISE_SB_EES1G_EEEaSI_aSI_NS1B_6fusion15FusionCallbacksIS1F_NS1I_17LinearCombinationIaiaiLNS_15FloatRoundStyleE2EEESH_S1H_JEEENS4_5SM1004TMEM4LOAD26SM100_TMEM_LOAD_16dp32b32xESY_NSZ_INS10_ILi2ELi4ELi3EEES13_NSR_INS5_IJS14_SE_EEENS5_IJSE_SB_EEEEEEENS4_39AutoVectorizingCopyWithAssumedAlignmentILi128EEENS4_14SM90_TMA_STOREES1W_S1Y_S1Y_EEEvvEEEEvNT_6ParamsE,@"STO_CUDA_ENTRY STV_DEFAULT"
_ZN7cutlass13device_kernelINS_4gemm6kernel13GemmUniversalIN4cute5tupleIJiiiiEEENS1_10collective13CollectiveMmaINS1_35MainloopSm100TmaUmmaWarpSpecializedILi4ELi2ELi4ENS5_IJNS4_1CILi1EEESB_SB_EEEEENS5_IJNSA_ILi64EEENSA_ILi128EEENSA_ILi32EEEEEEaNS5_IJlSB_lEEEaSI_NS4_8TiledMMAINS4_8MMA_AtomIJNS4_15SM100_MMA_S8_SSIaaiLi64ELi128ELNS4_4UMMA5MajorE0ELSN_0ELNSM_8SaturateE0EEEEEENS4_6LayoutISC_NS5_IJNSA_ILi0EEESS_SS_EEEEENS5_IJNS4_10UnderscoreESV_SV_EEEEENS4_13SM90_TMA_LOADENS4_14ComposedLayoutINS4_7SwizzleILi1ELi4ELi3EEENS4_18smem_ptr_flag_bitsILi8EEENSR_INS5_IJNSA_ILi8EEESG_EEENS5_IJSG_SB_EEEEEEEvNS4_8identityESY_S18_vS19_EENS_8epilogue10collective18CollectiveEpilogueINS1B_23Sm100TmaWarpSpecializedILi2ELi2ELi32ELb0ELb0EEEJSH_NS5_IJNSR_ISE_SB_EES1G_EEEaSI_aSI_NS1B_6fusion15FusionCallbacksIS1F_NS1I_17LinearCombinationIaiaiLNS_15FloatRoundStyleE2EEESH_S1H_JEEENS4_5SM1004TMEM4LOAD26SM100_TMEM_LOAD_16dp32b32xESY_NSZ_INS10_ILi2ELi4ELi3EEES13_NSR_INS5_IJS14_SE_EEENS5_IJSE_SB_EEEEEEENS4_39AutoVectorizingCopyWithAssumedAlignmentILi128EEENS4_14SM90_TMA_STOREES1W_S1Y_S1Y_EEEvvEEEEvNT_6ParamsE:
[----:B------:R-:W1:Y:S01]  /*0000*/  LDC R1, c[0x0][0x37c] ;  /* 0x0000df00ff017b82 */ /* 0x000e620000000800 */
[----:B------:R-:W2:Y:S01]  /*0010*/  S2R R103, SR_TID.X ;  /* 0x0000000000677919 */ /* 0x000ea20000002100 */
[----:B------:R-:W3:Y:S01]  /*0020*/  LDCU.64 UR4, c[0x0][0x890] ;  /* 0x00011200ff0477ac */ /* 0x000ee20008000a00 */
[----:B------:R-:W-:Y:S02]  /*0030*/  PRMT R91, RZ, 0x7610, R91 ;  /* 0x00007610ff5b7816 */ /* 0x000fe4000000005b */
[----:B------:R-:W-:Y:S01]  /*0040*/  ELECT P5, URZ, PT ;  /* 0x0000000000ff782f */ /* 0x000fe200038a0000 */
[----:B------:R-:W4:Y:S01]  /*0050*/  LDCU.64 UR46, c[0x0][0x358] ;  /* 0x00006b00ff2e77ac */ /* 0x000f220008000a00 */
[----:B---3--:R-:W-:-:S04]  /*0060*/  UISETP.NE.U32.AND UP0, UPT, UR4, URZ, UPT ;  /* 0x000000ff0400728c */ /* 0x008fc8000bf05070 */
[----:B------:R-:W-:Y:S01]  /*0070*/  UISETP.NE.AND.EX UP0, UPT, UR5, URZ, UPT, UP0 ;  /* 0x000000ff0500728c */ /* 0x000fe2000bf05300 */
[----:B--2---:R-:W-:-:S05]  /*0080*/  SHF.R.U32.HI R96, RZ, 0x5, R103 ;  /* 0x00000005ff607819 */ /* 0x004fca0000011667 */
[----:B------:R-:W2:Y:S02]  /*0090*/  SHFL.IDX PT, R0, R96, RZ, 0x1f ;  /* 0x00001fff60007589 */ /* 0x000ea400000e0000 */
[----:B--2---:R-:W-:Y:S01]  /*00a0*/  R2UR UR8, R0 ;  /* 0x00000000000872ca */ /* 0x004fe200000e0000 */
[----:B-1--4-:R-:W-:-:S14]  /*00b0*/  BRA.U UP0, `(.L_x_0) ;  /* 0x00000001002c7547 */ /* 0x012fdc000b800000 */
[----:B------:R-:W1:Y:S02]  /*00c0*/  LDCU.64 UR6, c[0x0][0x888] ;  /* 0x00011100ff0677ac */ /* 0x000e640008000a00 */
[----:B-1----:R-:W-:-:S04]  /*00d0*/  UISETP.NE.U32.AND UP0, UPT, UR6, URZ, UPT ;  /* 0x000000ff0600728c */ /* 0x002fc8000bf05070 */
[----:B------:R-:W-:-:S09]  /*00e0*/  UISETP.NE.AND.EX UP0, UPT, UR7, URZ, UPT, UP0 ;  /* 0x000000ff0700728c */ /* 0x000fd2000bf05300 */
[----:B------:R-:W-:Y:S05]  /*00f0*/  BRA.U !UP0, `(.L_x_1) ;  /* 0x0000000108107547 */ /* 0x000fea000b800000 */
[----:B------:R-:W1:Y:S02]  /*0100*/  LDC.64 R50, c[0x0][0x888] ;  /* 0x00022200ff327b82 */ /* 0x000e640000000a00 */
[----:B-1----:R1:W5:Y:S01]  /*0110*/  LDG.E R50, desc[UR46][R50.64] ;  /* 0x0000002e32327981 */ /* 0x002362000c1e1900 */
[----:B------:R-:W-:Y:S01]  /*0120*/  HFMA2 R91, -RZ, RZ, 0, 5.9604644775390625e-08 ;  /* 0x00000001ff5b7431 */ /* 0x000fe200000001ff */
[----:B------:R-:W-:Y:S05]  /*0130*/  BRA `(.L_x_0) ;  /* 0x00000000000c7947 */ /* 0x000fea0003800000 */
.L_x_1:
[----:B------:R-:W1:Y:S01]  /*0140*/  LDCU UR6, c[0x0][0x880] ;  /* 0x00011000ff0677ac */ /* 0x000e620008000800 */
[----:B------:R-:W-:Y:S01]  /*0150*/  HFMA2 R91, -RZ, RZ, 0, 5.9604644775390625e-08 ;  /* 0x00000001ff5b7431 */ /* 0x000fe200000001ff */
[----:B-1----:R-:W-:-:S07]  /*0160*/  MOV R50, UR6 ;  /* 0x0000000600327c02 */ /* 0x002fce0008000f00 */
.L_x_0:
[----:B------:R-:W2:Y:S02]  /*0170*/  LDCU.64 UR6, c[0x0][0x8b0] ;  /* 0x00011600ff0677ac */ /* 0x000ea40008000a00 */
[----:B--2---:R-:W-:-:S04]  /*0180*/  UISETP.NE.U32.AND UP0, UPT, UR6, URZ, UPT ;  /* 0x000000ff0600728c */ /* 0x004fc8000bf05070 */
[----:B------:R-:W-:-:S09]  /*0190*/  UISETP.NE.AND.EX UP0, UPT, UR7, URZ, UPT, UP0 ;  /* 0x000000ff0700728c */ /* 0x000fd2000bf05300 */
[----:B------:R-:W-:Y:S05]  /*01a0*/  BRA.U UP0, `(.L_x_2) ;  /* 0x0000000100247547 */ /* 0x000fea000b800000 */
[----:B------:R-:W2:Y:S02]  /*01b0*/  LDCU.64 UR6, c[0x0][0x8a8] ;  /* 0x00011500ff0677ac */ /* 0x000ea40008000a00 */
[----:B--2---:R-:W-:-:S04]  /*01c0*/  UISETP.NE.U32.AND UP0, UPT, UR6, URZ, UPT ;  /* 0x000000ff0600728c */ /* 0x004fc8000bf05070 */
[----:B------:R-:W-:-:S09]  /*01d0*/  UISETP.NE.AND.EX UP0, UPT, UR7, URZ, UPT, UP0 ;  /* 0x000000ff0700728c */ /* 0x000fd2000bf05300 */
[----:B------:R-:W-:Y:S05]  /*01e0*/  BRA.U !UP0, `(.L_x_3) ;  /* 0x00000001080c7547 */ /* 0x000fea000b800000 */
[----:B------:R-:W2:Y:S02]  /*01f0*/  LDC.64 R2, c[0x0][0x8a8] ;  /* 0x00022a00ff027b82 */ /* 0x000ea40000000a00 */
[----:B--2---:R2:W5:Y:S01]  /*0200*/  LDG.E R47, desc[UR46][R2.64] ;  /* 0x0000002e022f7981 */ /* 0x004562000c1e1900 */
[----:B------:R-:W-:Y:S05]  /*0210*/  BRA `(.L_x_2) ;  /* 0x0000000000087947 */ /* 0x000fea0003800000 */
.L_x_3:
[----:B------:R-:W2:Y:S02]  /*0220*/  LDCU UR6, c[0x0][0x8a0] ;  /* 0x00011400ff0677ac */ /* 0x000ea40008000800 */
[----:B--2---:R-:W-:Y:S02]  /*0230*/  MOV R47, UR6 ;  /* 0x00000006002f7c02 */ /* 0x004fe40008000f00 */
.L_x_2:
[----:B------:R-:W-:Y:S01]  /*0240*/  IMAD.U32 R0, RZ, RZ, UR8 ;  /* 0x00000008ff007e24 */ /* 0x000fe2000f8e00ff */
[----:B------:R-:W-:Y:S04]  /*0250*/  BSSY.RECONVERGENT B0, `(.L_x_4) ;  /* 0x000000c000007945 */ /* 0x000fe80003800200 */
[C---:B------:R-:W-:Y:S02]  /*0260*/  ISETP.NE.OR P1, PT, R0.reuse, 0x1, !P5 ;  /* 0x000000010000780c */ /* 0x040fe40006f25670 */
[----:B------:R-:W-:-:S11]  /*0270*/  ISETP.NE.OR P0, PT, R0, 0x3, !P5 ;  /* 0x000000030000780c */ /* 0x000fd60006f05670 */
[----:B------:R-:W-:Y:S05]  /*0280*/  @P1 BRA `(.L_x_5) ;  /* 0x0000000000201947 */ /* 0x000fea0003800000 */
[----:B------:R-:W3:Y:S02]  /*0290*/  LDCU.64 UR6, c[0x0][0x348] ;  /* 0x00006900ff0677ac */ /* 0x000ee40008000a00 */
[----:B---3--:R-:W-:Y:S02]  /*02a0*/  UIADD3 UR10, UP1, UPT, UR6, 0x80, URZ ;  /* 0x00000080060a7890 */ /* 0x008fe4000ff3e0ff */
[----:B------:R-:W-:Y:S02]  /*02b0*/  UIADD3 UR6, UP0, UPT, UR6, 0x180, URZ ;  /* 0x0000018006067890 */ /* 0x000fe4000ff1e0ff */
[----:B------:R-:W-:Y:S02]  /*02c0*/  UIADD3.X UR11, UPT, UPT, URZ, UR7, URZ, UP1, !UPT ;  /* 0x00000007ff0b7290 */ /* 0x000fe40008ffe4ff */
[----:B------:R-:W-:-:S07]  /*02d0*/  UIADD3.X UR7, UPT, UPT, URZ, UR7, URZ, UP0, !UPT ;  /* 0x00000007ff077290 */ /* 0x000fce00087fe4ff */
[----:B------:R3:W-:Y:S02]  /*02e0*/  UTMACCTL.PF [UR10] ;  /* 0x000000000a0079b9 */ /* 0x0007e40008040000 */
[----:B------:R3:W-:Y:S02]  /*02f0*/  UTMACCTL.PF [UR6] ;  /* 0x00000000060079b9 */ /* 0x0007e40008040000 */
[----:B---3--:R-:W-:Y:S01]  /*0300*/  NOP ;  /* 0x0000000000007918 */ /* 0x008fe20000000000 */
.L_x_5:
[----:B------:R-:W-:Y:S05]  /*0310*/  BSYNC.RECONVERGENT B0 ;  /* 0x0000000000007941 */ /* 0x000fea0003800200 */
.L_x_4:
[----:B------:R-:W-:Y:S04]  /*0320*/  BSSY.RECONVERGENT B0, `(.L_x_6) ;  /* 0x000000a000007945 */ /* 0x000fe80003800200 */
        /* <DEDUP_REMOVED lines=9> */
.L_x_7:
[----:B------:R-:W-:Y:S05]  /*03c0*/  BSYNC.RECONVERGENT B0 ;  /* 0x0000000000007941 */ /* 0x000fea0003800200 */
.L_x_6:
[----:B------:R-:W3:Y:S01]  /*03d0*/  LDCU.64 UR6, c[0x0][0x888] ;  /* 0x00011100ff0677ac */ /* 0x000ee20008000a00 */
[----:B------:R-:W-:Y:S02]  /*03e0*/  UISETP.EQ.U32.AND UP1, UPT, UR4, URZ, UPT ;  /* 0x000000ff0400728c */ /* 0x000fe4000bf22070 */
[----:B------:R-:W-:Y:S02]  /*03f0*/  UPLOP3.LUT UP2, UPT, UPT, UPT, UPT, 0x80, 0x8 ;  /* 0x000000000008789c */ /* 0x000fe40003f4f070 */
[----:B---3--:R-:W-:-:S04]  /*0400*/  UISETP.NE.U32.AND UP0, UPT, UR6, URZ, UPT ;  /* 0x000000ff0600728c */ /* 0x008fc8000bf05070 */
[----:B------:R-:W-:-:S04]  /*0410*/  UISETP.NE.AND.EX UP0, UPT, UR7, URZ, UPT, UP0 ;  /* 0x000000ff0700728c */ /* 0x000fc8000bf05300 */
[----:B------:R-:W-:-:S04]  /*0420*/  UISETP.EQ.OR.EX UP3, UPT, UR5, URZ, !UP0, UP1 ;  /* 0x000000ff0500728c */ /* 0x000fc8000c762710 */
[----:B------:R-:W-:-:S05]  /*0430*/  UP2UR UR50, UPR, URZ, 0x8 ;  /* 0x00000008ff327883 */ /* 0x000fca0008000000 */
[----:B------:R-:W-:Y:S07]  /*0440*/  BRA.U !UP3, `(.L_x_8) ;  /* 0x000000010b207547 */ /* 0x000fee000b800000 */
[----:B-----5:R-:W-:Y:S01]  /*0450*/  R2UR UR6, R50 ;  /* 0x00000000320672ca */ /* 0x020fe200000e0000 */
[----:B------:R-:W-:Y:S02]  /*0460*/  UISETP.NE.U32.AND UP2, UPT, UR4, URZ, UPT ;  /* 0x000000ff0400728c */ /* 0x000fe4000bf45070 */
[----:B------:R-:W-:Y:S02]  /*0470*/  USEL UR4, URZ, 0xffffffff, UP0 ;  /* 0xffffffffff047887 */ /* 0x000fe40008000000 */
[----:B------:R-:W-:-:S08]  /*0480*/  UISETP.NE.AND.EX UP2, UPT, UR5, URZ, UPT, UP2 ;  /* 0x000000ff0500728c */ /* 0x000fd0000bf45320 */
[----:B------:R-:W-:-:S04]  /*0490*/  UISETP.NE.AND UP1, UPT, UR6, URZ, UPT ;  /* 0x000000ff0600728c */ /* 0x000fc8000bf25270 */
[----:B------:R-:W-:-:S04]  /*04a0*/  @!UP2 USEL UR4, URZ, 0xffffffff, UP1 ;  /* 0xffffffffff04a887 */ /* 0x000fc80008800000 */
[----:B------:R-:W-:-:S04]  /*04b0*/  ULOP3.LUT UR4, UR4, 0x1, URZ, 0xc0, !UPT ;  /* 0x0000000104047892 */ /* 0x000fc8000f8ec0ff */
[----:B------:R-:W-:-:S11]  /*04c0*/  UISETP.NE.U32.AND UP2, UPT, UR4, 0x1, UPT ;  /* 0x000000010400788c */ /* 0x000fd6000bf45070 */
.L_x_8:
[----:B--2---:R-:W2:Y:S01]  /*04d0*/  SHFL.IDX PT, R2, R96, RZ, 0x1f ;  /* 0x00001fff60027589 */ /* 0x004ea200000e0000 */
[----:B------:R-:W-:-:S04]  /*04e0*/  UISETP.NE.AND UP1, UPT, UR8, 0x2, UPT ;  /* 0x000000020800788c */ /* 0x000fc8000bf25270 */
[----:B------:R-:W-:Y:S01]  /*04f0*/  USEL UR6, URZ, 0x1, UP1 ;  /* 0x00000001ff067887 */ /* 0x000fe20008800000 */
[----:B--2---:R-:W-:-:S13]  /*0500*/  ISETP.NE.AND P0, PT, R2, RZ, PT ;  /* 0x000000ff0200720c */ /* 0x004fda0003f05270 */
[----:B------:R-:W-:Y:S05]  /*0510*/  @P0 BRA `(.L_x_9) ;  /* 0x0000000000480947 */ /* 0x000fea0003800000 */
[----:B------:R-:W2:Y:S01]  /*0520*/  S2UR UR5, SR_CgaCtaId ;  /* 0x00000000000579c3 */ /* 0x000ea20000008800 */
[----:B------:R-:W-:Y:S01]  /*0530*/  UMOV UR7, 0x400 ;  /* 0x0000040000077882 */ /* 0x000fe20000000000 */
[----:B------:R-:W-:Y:S01]  /*0540*/  UMOV UR4, 0x1 ;  /* 0x0000000100047882 */ /* 0x000fe20000000000 */
[----:B------:R-:W-:Y:S01]  /*0550*/  ELECT P0, URZ, PT ;  /* 0x0000000000ff782f */ /* 0x000fe20003800000 */
[----:B------:R-:W-:-:S04]  /*0560*/  UIADD3 UR10, UPT, UPT, -UR4, 0x100000, URZ ;  /* 0x00100000040a7890 */ /* 0x000fc8000fffe1ff */
[----:B------:R-:W-:Y:S02]  /*0570*/  USHF.L.U32 UR11, UR10, 0xb, URZ ;  /* 0x0000000b0a0b7899 */ /* 0x000fe400080006ff */
[----:B------:R-:W-:Y:S02]  /*0580*/  USHF.L.U32 UR10, UR10, 0x1, URZ ;  /* 0x000000010a0a7899 */ /* 0x000fe400080006ff */
[----:B--2---:R-:W-:Y:S01]  /*0590*/  ULEA UR5, UR5, UR7, 0x18 ;  /* 0x0000000705057291 */ /* 0x004fe2000f8ec0ff */
[----:B------:R-:W2:Y:S11]  /*05a0*/  FENCE.VIEW.ASYNC.S ;  /* 0x00000000000073c6 */ /* 0x000eb60000000000 */
[----:B--2---:R2:W3:Y:S01]  /*05b0*/  SYNCS.EXCH.64 URZ, [UR5], UR10 ;  /* 0x0000000a05ff75b2 */ /* 0x0044e20008000100 */
[----:B------:R2:W4:Y:S01]  /*05c0*/  SYNCS.EXCH.64 URZ, [UR5+0x20], UR10 ;  /* 0x0000200a05ff75b2 */ /* 0x0005220008000100 */
[----:B------:R2:W1:Y:S01]  /*05d0*/  SYNCS.EXCH.64 URZ, [UR5+0x8], UR10 ;  /* 0x0000080a05ff75b2 */ /* 0x0004620008000100 */
[----:B------:R2:W1:Y:S01]  /*05e0*/  SYNCS.EXCH.64 URZ, [UR5+0x28], UR10 ;  /* 0x0000280a05ff75b2 */ /* 0x0004620008000100 */
[----:B------:R2:W1:Y:S01]  /*05f0*/  SYNCS.EXCH.64 URZ, [UR5+0x10], UR10 ;  /* 0x0000100a05ff75b2 */ /* 0x0004620008000100 */
[----:B------:R2:W1:Y:S01]  /*0600*/  SYNCS.EXCH.64 URZ, [UR5+0x30], UR10 ;  /* 0x0000300a05ff75b2 */ /* 0x0004620008000100 */
[----:B------:R2:W1:Y:S01]  /*0610*/  SYNCS.EXCH.64 URZ, [UR5+0x18], UR10 ;  /* 0x0000180a05ff75b2 */ /* 0x0004620008000100 */
[----:B------:R2:W1:Y:S01]  /*0620*/  SYNCS.EXCH.64 URZ, [UR5+0x38], UR10 ;  /* 0x0000380a05ff75b2 */ /* 0x0004620008000100 */
[----:B------:R-:W-:Y:S01]  /*0630*/  NOP ;  /* 0x0000000000007918 */ /* 0x000fe20000000000 */
.L_x_9:
[----:B------:R-:W2:Y:S01]  /*0640*/  SHFL.IDX PT, R2, R96, RZ, 0x1f ;  /* 0x00001fff60027589 */ /* 0x000ea200000e0000 */
[----:B------:R-:W-:Y:S01]  /*0650*/  NOP ;  /* 0x0000000000007918 */ /* 0x000fe20000000000 */
[----:B--2---:R-:W-:-:S13]  /*0660*/  ISETP.NE.AND P0, PT, R2, 0x1, PT ;  /* 0x000000010200780c */ /* 0x004fda0003f05270 */
[----:B------:R-:W-:Y:S05]  /*0670*/  @P0 BRA `(.L_x_10) ;  /* 0x0000000000480947 */ /* 0x000fea0003800000 */
[----:B------:R-:W2:Y:S01]  /*0680*/  S2UR UR7, SR_CgaCtaId ;  /* 0x00000000000779c3 */ /* 0x000ea20000008800 */
[----:B------:R-:W-:Y:S01]  /*0690*/  UMOV UR9, 0x400 ;  /* 0x0000040000097882 */ /* 0x000fe20000000000 */
[----:B------:R-:W-:Y:S01]  /*06a0*/  UMOV UR5, 0x20 ;  /* 0x0000002000057882 */ /* 0x000fe20000000000 */
[----:B------:R-:W-:Y:S01]  /*06b0*/  UMOV UR4, 0x80 ;  /* 0x0000008000047882 */ /* 0x000fe20000000000 */
[----:B------:R-:W-:-:S04]  /*06c0*/  UIADD3 UR10, UPT, UPT, -UR5, 0x100000, URZ ;  /* 0x00100000050a7890 */ /* 0x000fc8000fffe1ff */
[----:B------:R-:W-:Y:S02]  /*06d0*/  USHF.L.U32 UR11, UR10, 0xb, URZ ;  /* 0x0000000b0a0b7899 */ /* 0x000fe400080006ff */
[----:B------:R-:W-:Y:S02]  /*06e0*/  USHF.L.U32 UR10, UR10, 0x1, URZ ;  /* 0x000000010a0a7899 */ /* 0x000fe400080006ff */
[----:B------:R-:W-:-:S04]  /*06f0*/  UIADD3 UR4, UPT, UPT, -UR4, 0x100000, URZ ;  /* 0x0010000004047890 */ /* 0x000fc8000fffe1ff */
[----:B------:R-:W-:Y:S02]  /*0700*/  USHF.L.U32 UR5, UR4, 0xb, URZ ;  /* 0x0000000b04057899 */ /* 0x000fe400080006ff */
[----:B------:R-:W-:Y:S01]  /*0710*/  USHF.L.U32 UR4, UR4, 0x1, URZ ;  /* 0x0000000104047899 */ /* 0x000fe200080006ff */
[----:B------:R-:W-:Y:S01]  /*0720*/  ELECT P0, URZ, PT ;  /* 0x0000000000ff782f */ /* 0x000fe20003800000 */
[----:B--2---:R-:W-:Y:S01]  /*0730*/  ULEA UR7, UR7, UR9, 0x18 ;  /* 0x0000000907077291 */ /* 0x004fe2000f8ec0ff */
[----:B------:R-:W2:Y:S11]  /*0740*/  FENCE.VIEW.ASYNC.S ;  /* 0x00000000000073c6 */ /* 0x000eb60000000000 */
[----:B--2---:R2:W1:Y:S01]  /*0750*/  SYNCS.EXCH.64 URZ, [UR7+0x40], UR10 ;  /* 0x0000400a07ff75b2 */ /* 0x0044620008000100 */
[----:B------:R2:W1:Y:S01]  /*0760*/  SYNCS.EXCH.64 URZ, [UR7+0x50], UR4 ;  /* 0x0000500407ff75b2 */ /* 0x0004620008000100 */
[----:B------:R2:W1:Y:S01]  /*0770*/  SYNCS.EXCH.64 URZ, [UR7+0x48], UR10 ;  /* 0x0000480a07ff75b2 */ /* 0x0004620008000100 */
[----:B------:R2:W1:Y:S01]  /*0780*/  SYNCS.EXCH.64 URZ, [UR7+0x58], UR4 ;  /* 0x0000580407ff75b2 */ /* 0x0004620008000100 */
[----:B------:R-:W-:Y:S01]  /*0790*/  NOP ;  /* 0x0000000000007918 */ /* 0x000fe20000000000 */
.L_x_10:
[----:B------:R-:W3:Y:S01]  /*07a0*/  SHFL.IDX PT, R2, R96, RZ, 0x1f ;  /* 0x00001fff60027589 */ /* 0x000ee200000e0000 */
[----:B------:R-:W-:Y:S01]  /*07b0*/  NOP ;  /* 0x0000000000007918 */ /* 0x000fe20000000000 */
[----:B---3--:R-:W-:-:S13]  /*07c0*/  ISETP.NE.AND P0, PT, R2, 0x3, PT ;  /* 0x000000030200780c */ /* 0x008fda0003f05270 */
[----:B------:R-:W-:Y:S05]  /*07d0*/  @P0 BRA `(.L_x_11) ;  /* 0x0000000000300947 */ /* 0x000fea0003800000 */
[----:B--2---:R-:W2:Y:S01]  /*07e0*/  S2UR UR5, SR_CgaCtaId ;  /* 0x00000000000579c3 */ /* 0x004ea20000008800 */
        /* <DEDUP_REMOVED lines=8> */
[----:B--2---:R3:W2:Y:S01]  /*0870*/  SYNCS.EXCH.64 URZ, [UR5+0x60], UR10 ;  /* 0x0000600a05ff75b2 */ /* 0x0046a20008000100 */
[----:B------:R3:W1:Y:S02]  /*0880*/  SYNCS.EXCH.64 URZ, [UR5+0x68], UR10 ;  /* 0x0000680a05ff75b2 */ /* 0x0006640008000100 */
[----:B---3--:R-:W-:Y:S01]  /*0890*/  NOP ;  /* 0x0000000000007918 */ /* 0x008fe20000000000 */
.L_x_11:
[----:B------:R-:W3:Y:S01]  /*08a0*/  SHFL.IDX PT, R2, R96, RZ, 0x1f ;  /* 0x00001fff60027589 */ /* 0x000ee200000e0000 */
[----:B------:R-:W-:Y:S01]  /*08b0*/  NOP ;  /* 0x0000000000007918 */ /* 0x000fe20000000000 */
[----:B---3--:R-:W-:-:S13]  /*08c0*/  ISETP.NE.AND P0, PT, R2, 0x4, PT ;  /* 0x000000040200780c */ /* 0x008fda0003f05270 */
[----:B------:R-:W-:Y:S05]  /*08d0*/  @P0 BRA `(.L_x_12) ;  /* 0x00000000004c0947 */ /* 0x000fea0003800000 */
[----:B--2---:R-:W2:Y:S01]  /*08e0*/  S2UR UR5, SR_CgaCtaId ;  /* 0x00000000000579c3 */ /* 0x004ea20000008800 */
[----:B------:R-:W-:Y:S01]  /*08f0*/  UMOV UR9, 0x100 ;  /* 0x0000010000097882 */ /* 0x000fe20000000000 */
[----:B------:R-:W-:Y:S01]  /*0900*/  UMOV UR7, 0x400 ;  /* 0x0000040000077882 */ /* 0x000fe20000000000 */
[----:B------:R-:W-:Y:S01]  /*0910*/  USEL UR9, UR9, 0xe0, UP2 ;  /* 0x000000e009097887 */ /* 0x000fe20009000000 */
[----:B------:R-:W-:Y:S01]  /*0920*/  UMOV UR4, 0x1 ;  /* 0x0000000100047882 */ /* 0x000fe20000000000 */
[----:B------:R-:W-:Y:S01]  /*0930*/  ELECT P0, URZ, PT ;  /* 0x0000000000ff782f */ /* 0x000fe20003800000 */
[----:B------:R-:W-:-:S04]  /*0940*/  UIADD3 UR10, UPT, UPT, -UR4, 0x100000, URZ ;  /* 0x00100000040a7890 */ /* 0x000fc8000fffe1ff */
[----:B------:R-:W-:Y:S02]  /*0950*/  USHF.L.U32 UR11, UR10, 0xb, URZ ;  /* 0x0000000b0a0b7899 */ /* 0x000fe400080006ff */
[----:B------:R-:W-:Y:S02]  /*0960*/  USHF.L.U32 UR10, UR10, 0x1, URZ ;  /* 0x000000010a0a7899 */ /* 0x000fe400080006ff */
[----:B------:R-:W-:-:S04]  /*0970*/  UIADD3 UR12, UPT, UPT, -UR9, 0x100000, URZ ;  /* 0x00100000090c7890 */ /* 0x000fc8000fffe1ff */
[----:B------:R-:W-:Y:S02]  /*0980*/  USHF.L.U32 UR13, UR12, 0xb, URZ ;  /* 0x0000000b0c0d7899 */ /* 0x000fe400080006ff */
[----:B------:R-:W-:Y:S02]  /*0990*/  USHF.L.U32 UR12, UR12, 0x1, URZ ;  /* 0x000000010c0c7899 */ /* 0x000fe400080006ff */
[----:B--2---:R-:W-:Y:S01]  /*09a0*/  ULEA UR5, UR5, UR7, 0x18 ;  /* 0x0000000705057291 */ /* 0x004fe2000f8ec0ff */
[----:B------:R-:W2:Y:S11]  /*09b0*/  FENCE.VIEW.ASYNC.S ;  /* 0x00000000000073c6 */ /* 0x000eb60000000000 */
[----:B--2---:R3:W2:Y:S01]  /*09c0*/  SYNCS.EXCH.64 URZ, [UR5+0x70], UR10 ;  /* 0x0000700a05ff75b2 */ /* 0x0046a20008000100 */
[----:B------:R3:W1:Y:S01]  /*09d0*/  SYNCS.EXCH.64 URZ, [UR5+0x80], UR12 ;  /* 0x0000800c05ff75b2 */ /* 0x0006620008000100 */
[----:B------:R3:W1:Y:S01]  /*09e0*/  SYNCS.EXCH.64 URZ, [UR5+0x78], UR10 ;  /* 0x0000780a05ff75b2 */ /* 0x0006620008000100 */
[----:B------:R3:W1:Y:S02]  /*09f0*/  SYNCS.EXCH.64 URZ, [UR5+0x88], UR12 ;  /* 0x0000880c05ff75b2 */ /* 0x0006640008000100 */
[----:B---3--:R-:W-:Y:S01]  /*0a00*/  NOP ;  /* 0x0000000000007918 */ /* 0x008fe20000000000 */
.L_x_12:
[----:B------:R-:W3:Y:S01]  /*0a10*/  SHFL.IDX PT, R2, R96, RZ, 0x1f ;  /* 0x00001fff60027589 */ /* 0x000ee200000e0000 */
[----:B------:R-:W-:Y:S01]  /*0a20*/  NOP ;  /* 0x0000000000007918 */ /* 0x000fe20000000000 */
[----:B---3--:R-:W-:-:S13]  /*0a30*/  ISETP.NE.AND P0, PT, R2, 0x5, PT ;  /* 0x000000050200780c */ /* 0x008fda0003f05270 */
[----:B------:R-:W-:Y:S05]  /*0a40*/  @P0 BRA `(.L_x_13) ;  /* 0x0000000000580947 */ /* 0x000fea0003800000 */
[----:B--2---:R-:W2:Y:S01]  /*0a50*/  S2UR UR7, SR_CgaCtaId ;  /* 0x00000000000779c3 */ /* 0x004ea20000008800 */
        /* <DEDUP_REMOVED lines=12> */
[----:B--2---:R3:W2:Y:S01]  /*0b20*/  SYNCS.EXCH.64 URZ, [UR7+0x90], UR10 ;  /* 0x0000900a07ff75b2 */ /* 0x0046a20008000100 */
[----:B------:R3:W1:Y:S01]  /*0b30*/  SYNCS.EXCH.64 URZ, [UR7+0xb0], UR4 ;  /* 0x0000b00407ff75b2 */ /* 0x0006620008000100 */
[----:B------:R3:W1:Y:S01]  /*0b40*/  SYNCS.EXCH.64 URZ, [UR7+0x98], UR10 ;  /* 0x0000980a07ff75b2 */ /* 0x0006620008000100 */
[----:B------:R3:W1:Y:S01]  /*0b50*/  SYNCS.EXCH.64 URZ, [UR7+0xb8], UR4 ;  /* 0x0000b80407ff75b2 */ /* 0x0006620008000100 */
[----:B------:R3:W1:Y:S01]  /*0b60*/  SYNCS.EXCH.64 URZ, [UR7+0xa0], UR10 ;  /* 0x0000a00a07ff75b2 */ /* 0x0006620008000100 */
[----:B------:R3:W1:Y:S01]  /*0b70*/  SYNCS.EXCH.64 URZ, [UR7+0xc0], UR4 ;  /* 0x0000c00407ff75b2 */ /* 0x0006620008000100 */
[----:B------:R3:W1:Y:S01]  /*0b80*/  SYNCS.EXCH.64 URZ, [UR7+0xa8], UR10 ;  /* 0x0000a80a07ff75b2 */ /* 0x0006620008000100 */
[----:B------:R3:W1:Y:S02]  /*0b90*/  SYNCS.EXCH.64 URZ, [UR7+0xc8], UR4 ;  /* 0x0000c80407ff75b2 */ /* 0x0006640008000100 */
[----:B---3--:R-:W-:Y:S01]  /*0ba0*/  NOP ;  /* 0x0000000000007918 */ /* 0x008fe20000000000 */
.L_x_13:
        /* <DEDUP_REMOVED lines=18> */
.L_x_14:
[----:B--2---:R-:W2:Y:S01]  /*0cd0*/  S2UR UR5, SR_CTAID.X ;  /* 0x00000000000579c3 */ /* 0x004ea20000002500 */
[----:B------:R-:W-:-:S05]  /*0ce0*/  CS2R.32 R90, SR_CgaSize ;  /* 0x00000000005a7805 */ /* 0x000fca0000008a00 */
[----:B------:R-:W-:-:S05]  /*0cf0*/  IMAD R90, R90, -0xa0, RZ ;  /* 0xffffff605a5a7824 */ /* 0x000fca00078e02ff */
[----:B------:R-:W-:-:S14]  /*0d00*/  R2UR UR9, R90 ;  /* 0x000000005a0972ca */ /* 0x000fdc00000e0000 */
[----:B------:R-:W3:Y:S01]  /*0d10*/  LDCU UR9, c[0x0][UR9+0x2b0] ;  /* 0x00005600090977ac */ /* 0x000ee20008000800 */
[----:B------:R-:W-:Y:S01]  /*0d20*/  NOP ;  /* 0x0000000000007918 */ /* 0x000fe20000000000 */
[----:B------:R-:W-:-:S05]  /*0d30*/  CS2R.32 R90, SR_CgaSize ;  /* 0x00000000005a7805 */ /* 0x000fca0000008a00 */
[----:B------:R-:W-:-:S05]  /*0d40*/  IMAD R90, R90, -0xa0, RZ ;  /* 0xffffff605a5a7824 */ /* 0x000fca00078e02ff */
[----:B------:R-:W-:-:S14]  /*0d50*/  R2UR UR7, R90 ;  /* 0x000000005a0772ca */ /* 0x000fdc00000e0000 */
[----:B------:R-:W4:Y:S01]  /*0d60*/  LDCU UR7, c[0x0][UR7+0x2b4] ;  /* 0x00005680070777ac */ /* 0x000f220008000800 */
[----:B------:R-:W1:Y:S08]  /*0d70*/  S2UR UR4, SR_CTAID.Y ;  /* 0x00000000000479c3 */ /* 0x000e700000002600 */
[----:B------:R-:W4:Y:S01]  /*0d80*/  LDC R9, c[0x0][0xb24] ;  /* 0x0002c900ff097b82 */ /* 0x000f220000000800 */
[----:B--2---:R-:W-:-:S02]  /*0d90*/  I2FP.F32.U32 R5, UR5 ;  /* 0x0000000500057c45 */ /* 0x004fc40008201000 */
[----:B------:R-:W-:-:S05]  /*0da0*/  CS2R.32 R3, SR_CgaSize ;  /* 0x0000000000037805 */ /* 0x000fca0000008a00 */
[----:B------:R-:W-:-:S06]  /*0db0*/  IMAD R3, R3, -0xa0, RZ ;  /* 0xffffff6003037824 */ /* 0x000fcc00078e02ff */
[----:B------:R-:W2:Y:S01]  /*0dc0*/  LDC R3, c[0x0][R3+0x2a0] ;  /* 0x0000a80003037b82 */ /* 0x000ea20000000800 */
[----:B------:R-:W-:Y:S01]  /*0dd0*/  MOV R21, UR5 ;  /* 0x0000000500157c02 */ /* 0x000fe20008000f00 */
[----:B---3--:R-:W-:Y:S01]  /*0de0*/  FMUL R5, R5, UR9 ;  /* 0x0000000905057c20 */ /* 0x008fe20008400000 */
[----:B-1----:R-:W-:Y:S02]  /*0df0*/  I2FP.F32.U32 R4, UR4 ;  /* 0x0000000400047c45 */ /* 0x002fe40008201000 */
[----:B------:R-:W-:-:S05]  /*0e00*/  CS2R.32 R2, SR_CgaSize ;  /* 0x0000000000027805 */ /* 0x000fca0000008a00 */
[----:B------:R-:W-:-:S06]  /*0e10*/  IMAD R2, R2, -0xa0, RZ ;  /* 0xffffff6002027824 */ /* 0x000fcc00078e02ff */
[----:B------:R-:W1:Y:S01]  /*0e20*/  LDC R2, c[0x0][R2+0x2a4] ;  /* 0x0000a90002027b82 */ /* 0x000e620000000800 */
[----:B------:R-:W3:Y:S01]  /*0e30*/  F2I.U32.TRUNC.NTZ R90, R5 ;  /* 0x00000005005a7305 */ /* 0x000ee2000020f000 */
[----:B------:R-:W-:Y:S01]  /*0e40*/  MOV R20, UR4 ;  /* 0x0000000400147c02 */ /* 0x000fe20008000f00 */
[----:B----4-:R-:W-:-:S05]  /*0e50*/  FMUL R4, R4, UR7 ;  /* 0x0000000704047c20 */ /* 0x010fca0008400000 */
[----:B------:R-:W-:Y:S01]  /*0e60*/  BAR.SYNC.DEFER_BLOCKING 0x0 ;  /* 0x0000000000007b1d */ /* 0x000fe20000010000 */
[----:B------:R-:W-:-:S05]  /*0e70*/  ISETP.GE.AND P0, PT, R9, 0x1, PT ;  /* 0x000000010900780c */ /* 0x000fca0003f06270 */
[----:B------:R-:W4:Y:S02]  /*0e80*/  F2I.U32.TRUNC.NTZ R83, R4 ;  /* 0x0000000400537305 */ /* 0x000f24000020f000 */
[----:B------:R-:W1:Y:S01]  /*0e90*/  S2UR UR36, SR_CTAID.Z ;  /* 0x00000000002479c3 */ /* 0x000e620000002700 */
[----:B---3--:R-:W-:-:S05]  /*0ea0*/  IADD3 R90, PT, PT, -R90, RZ, RZ ;  /* 0x000000ff5a5a7210 */ /* 0x008fca0007ffe1ff */
[----:B--2---:R-:W-:Y:S01]  /*0eb0*/  IMAD R90, R3, R90, UR5 ;  /* 0x00000005035a7e24 */ /* 0x004fe2000f8e025a */
[----:B----4-:R-:W-:-:S05]  /*0ec0*/  IADD3 R83, PT, PT, -R83, RZ, RZ ;  /* 0x000000ff53537210 */ /* 0x010fca0007ffe1ff */
[----:B-1----:R-:W-:Y:S01]  /*0ed0*/  IMAD R83, R2, R83, UR4 ;  /* 0x0000000402537e24 */ /* 0x002fe2000f8e0253 */
[----:B------:R-:W-:Y:S06]  /*0ee0*/  @!P0 BRA `(.L_x_15) ;  /* 0x0000000000b88947 */ /* 0x000fec0003800000 */
[----:B------:R-:W1:Y:S01]  /*0ef0*/  LDC.64 R4, c[0x0][0xb18] ;  /* 0x0002c600ff047b82 */ /* 0x000e620000000a00 */
[----:B------:R-:W-:-:S07]  /*0f00*/  ISETP.NE.AND P0, PT, R9, 0x1, PT ;  /* 0x000000010900780c */ /* 0x000fce0003f05270 */
[----:B------:R-:W2:Y:S08]  /*0f10*/  LDC R10, c[0x0][0xb0c] ;  /* 0x0002c300ff0a7b82 */ /* 0x000eb00000000800 */
[----:B------:R-:W3:Y:S08]  /*0f20*/  LDC R11, c[0x0][0x370] ;  /* 0x0000dc00ff0b7b82 */ /* 0x000ef00000000800 */
[----:B------:R-:W4:Y:S01]  /*0f30*/  LDC R12, c[0x0][0x374] ;  /* 0x0000dd00ff0c7b82 */ /* 0x000f220000000800 */
[----:B-1----:R-:W-:-:S07]  /*0f40*/  ISETP.NE.AND P1, PT, R4, 0x1, PT ;  /* 0x000000010400780c */ /* 0x002fce0003f25270 */
[----:B------:R-:W3:Y:S01]  /*0f50*/  LDC.64 R6, c[0x0][0xb10] ;  /* 0x0002c400ff067b82 */ /* 0x000ee20000000a00 */
[----:B--2---:R-:W-:-:S07]  /*0f60*/  ISETP.NE.AND P2, PT, R10, 0x1, PT ;  /* 0x000000010a00780c */ /* 0x004fce0003f45270 */
[----:B------:R-:W1:Y:S08]  /*0f70*/  LDC R8, c[0x0][0xb20] ;  /* 0x0002c800ff087b82 */ /* 0x000e700000000800 */
[----:B------:R-:W2:Y:S01]  /*0f80*/  LDC.64 R2, c[0x0][0xb28] ;  /* 0x0002ca00ff027b82 */ /* 0x000ea20000000a00 */
[----:B----4-:R-:W-:-:S04]  /*0f90*/  IMAD.HI.U32 R13, R12, R5, RZ ;  /* 0x000000050c0d7227 */ /* 0x010fc800078e00ff */
[----:B------:R-:W-:-:S04]  /*0fa0*/  IMAD.HI.U32 R5, R20, R5, RZ ;  /* 0x0000000514057227 */ /* 0x000fc800078e00ff */
[----:B---3--:R-:W-:-:S04]  /*0fb0*/  IMAD.HI.U32 R14, R11, R6, RZ ;  /* 0x000000060b0e7227 */ /* 0x008fc800078e00ff */
[C---:B------:R-:W-:Y:S01]  /*0fc0*/  IMAD.HI.U32 R16, R21.reuse, R6, RZ ;  /* 0x0000000615107227 */ /* 0x040fe200078e00ff */
[-C--:B------:R-:W-:Y:S02]  /*0fd0*/  @P2 SHF.R.U32.HI R11, RZ, R7.reuse, R14 ;  /* 0x00000007ff0b2219 */ /* 0x080fe4000001160e */
[-C--:B-1----:R-:W-:Y:S02]  /*0fe0*/  @P1 SHF.R.U32.HI R12, RZ, R8.reuse, R13 ;  /* 0x00000008ff0c1219 */ /* 0x082fe4000001160d */
[----:B------:R-:W-:Y:S02]  /*0ff0*/  SHF.R.U32.HI R5, RZ, R8, R5 ;  /* 0x00000008ff057219 */ /* 0x000fe40000011605 */
[----:B------:R-:W-:Y:S02]  /*1000*/  SHF.R.U32.HI R16, RZ, R7, R16 ;  /* 0x00000007ff107219 */ /* 0x000fe40000011610 */
[----:B------:R-:W-:Y:S01]  /*1010*/  SEL R5, R20, R5, !P1 ;  /* 0x0000000514057207 */ /* 0x000fe20004800000 */
[----:B--2---:R-:W-:Y:S01]  /*1020*/  IMAD.HI.U32 R14, R12, R2, RZ ;  /* 0x000000020c0e7227 */ /* 0x004fe200078e00ff */
[----:B------:R-:W-:-:S02]  /*1030*/  SEL R7, R21, R16, !P2 ;  /* 0x0000001015077207 */ /* 0x000fc40005000000 */
[----:B------:R-:W-:Y:S01]  /*1040*/  IADD3 R13, PT, PT, -R5, RZ, RZ ;  /* 0x000000ff050d7210 */ /* 0x000fe20007ffe1ff */
[----:B------:R-:W-:Y:S01]  /*1050*/  IMAD.HI.U32 R6, R11, R2, RZ ;  /* 0x000000020b067227 */ /* 0x000fe200078e00ff */
[----:B------:R-:W-:-:S03]  /*1060*/  @P0 SHF.R.U32.HI R12, RZ, R3, R14 ;  /* 0x00000003ff0c0219 */ /* 0x000fc6000001160e */
[----:B------:R-:W-:Y:S01]  /*1070*/  IMAD R13, R4, R13, R20 ;  /* 0x0000000d040d7224 */ /* 0x000fe200078e0214 */
[----:B------:R-:W-:Y:S01]  /*1080*/  @P0 SHF.R.U32.HI R11, RZ, R3, R6 ;  /* 0x00000003ff0b0219 */ /* 0x000fe20000011606 */
[----:B------:R-:W-:-:S04]  /*1090*/  IMAD R12, R12, R9, RZ ;  /* 0x000000090c0c7224 */ /* 0x000fc800078e02ff */
[----:B------:R-:W-:Y:S01]  /*10a0*/  IMAD R6, R11, R9, RZ ;  /* 0x000000090b067224 */ /* 0x000fe200078e02ff */
[----:B------:R-:W-:-:S04]  /*10b0*/  ISETP.GE.AND P1, PT, R5, R12, PT ;  /* 0x0000000c0500720c */ /* 0x000fc80003f26270 */
[----:B------:R-:W-:Y:S01]  /*10c0*/  ISETP.GE.OR P1, PT, R7, R6, P1 ;  /* 0x000000060700720c */ /* 0x000fe20000f26670 */
[----:B------:R-:W-:-:S05]  /*10d0*/  IMAD.HI.U32 R6, R5, R2, RZ ;  /* 0x0000000205067227 */ /* 0x000fca00078e00ff */
[----:B------:R-:W-:-:S04]  /*10e0*/  SHF.R.U32.HI R6, RZ, R3, R6 ;  /* 0x00000003ff067219 */ /* 0x000fc80000011606 */
[----:B------:R-:W-:-:S03]  /*10f0*/  SEL R6, R5, R6, !P0 ;  /* 0x0000000605067207 */ /* 0x000fc60004000000 */
[----:B------:R-:W-:Y:S01]  /*1100*/  @!P1 IMAD.HI.U32 R8, R7, R2, RZ ;  /* 0x0000000207089227 */ /* 0x000fe200078e00ff */
[----:B------:R-:W-:-:S04]  /*1110*/  IADD3 R2, PT, PT, -R6, RZ, RZ ;  /* 0x000000ff06027210 */ /* 0x000fc80007ffe1ff */
[----:B------:R-:W-:Y:S01]  /*1120*/  @!P1 SHF.R.U32.HI R8, RZ, R3, R8 ;  /* 0x00000003ff089219 */ /* 0x000fe20000011608 */
[----:B------:R-:W-:-:S03]  /*1130*/  IMAD R2, R9, R2, R5 ;  /* 0x0000000209027224 */ /* 0x000fc600078e0205 */
[----:B------:R-:W-:-:S05]  /*1140*/  @!P1 SEL R3, R7, R8, !P0 ;  /* 0x0000000807039207 */ /* 0x000fca0004000000 */
[--C-:B------:R-:W-:Y:S02]  /*1150*/  @!P1 IMAD.IADD R6, R6, 0x1, -R3.reuse ;  /* 0x0000000106069824 */ /* 0x100fe400078e0a03 */
[----:B------:R-:W-:Y:S01]  /*1160*/  @!P1 IMAD R3, R2, R11, R3 ;  /* 0x0000000b02039224 */ /* 0x000fe200078e0203 */
[----:B------:R-:W-:Y:S01]  /*1170*/  IADD3 R2, PT, PT, -R7, RZ, RZ ;  /* 0x000000ff07027210 */ /* 0x000fe20007ffe1ff */
[----:B------:R-:W-:Y:S02]  /*1180*/  @!P1 IMAD R5, R6, R9, R7 ;  /* 0x0000000906059224 */ /* 0x000fe400078e0207 */
[----:B------:R-:W-:Y:S02]  /*1190*/  @!P1 IMAD.MOV.U32 R7, RZ, RZ, R3 ;  /* 0x000000ffff079224 */ /* 0x000fe400078e0003 */
[----:B------:R-:W-:Y:S02]  /*11a0*/  IMAD R2, R10, R2, R21 ;  /* 0x000000020a027224 */ /* 0x000fe400078e0215 */
[----:B------:R-:W-:-:S02]  /*11b0*/  IMAD R20, R5, R4, R13 ;  /* 0x0000000405147224 */ /* 0x000fc400078e020d */
[----:B------:R-:W-:Y:S02]  /*11c0*/  IMAD R21, R7, R10, R2 ;  /* 0x0000000a07157224 */ /* 0x000fe400078e0202 */
.L_x_15:
[----:B------:R-:W1:Y:S01]  /*11d0*/  LDCU UR4, c[0x0][0xb30] ;  /* 0x00016600ff0477ac */ /* 0x000e620008000800 */
[----:B------:R-:W2:Y:S08]  /*11e0*/  S2UR UR37, SR_CgaCtaId ;  /* 0x00000000002579c3 */ /* 0x000eb00000008800 */
[----:B------:R-:W3:Y:S01]  /*11f0*/  LDC R40, c[0x0][0xb24] ;  /* 0x0002c900ff287b82 */ /* 0x000ee20000000800 */
[----:B-1----:R-:W-:-:S09]  /*1200*/  UISETP.NE.AND UP1, UPT, UR4, 0x1, UPT ;  /* 0x000000010400788c */ /* 0x002fd2000bf25270 */
[----:B--2---:R-:W-:Y:S05]  /*1210*/  BRA.U UP1, `(.L_x_16) ;  /* 0x0000000101407547 */ /* 0x004fea000b800000 */
[----:B------:R-:W1:Y:S08]  /*1220*/  LDC.64 R4, c[0x0][0xb10] ;  /* 0x0002c400ff047b82 */ /* 0x000e700000000a00 */
[----:B------:R-:W2:Y:S08]  /*1230*/  LDC.64 R2, c[0x0][0xb18] ;  /* 0x0002c600ff027b82 */ /* 0x000eb00000000a00 */
[----:B------:R-:W4:Y:S08]  /*1240*/  LDC R6, c[0x0][0xb20] ;  /* 0x0002c800ff067b82 */ /* 0x000f300000000800 */
[----:B------:R-:W3:Y:S01]  /*1250*/  LDC R8, c[0x0][0xb0c] ;  /* 0x0002c300ff087b82 */ /* 0x000ee20000000800 */
[----:B-1----:R-:W-:-:S05]  /*1260*/  IMAD.HI.U32 R4, R21, R4, RZ ;  /* 0x0000000415047227 */ /* 0x002fca00078e00ff */
[----:B------:R-:W-:Y:S01]  /*1270*/  SHF.R.U32.HI R4, RZ, R5, R4 ;  /* 0x00000005ff047219 */ /* 0x000fe20000011604 */
[----:B--2---:R-:W-:Y:S01]  /*1280*/  IMAD.HI.U32 R3, R20, R3, RZ ;  /* 0x0000000314037227 */ /* 0x004fe200078e00ff */
[----:B------:R-:W-:-:S04]  /*1290*/  ISETP.NE.AND P0, PT, R2, 0x1, PT ;  /* 0x000000010200780c */ /* 0x000fc80003f05270 */
[----:B----4-:R-:W-:-:S04]  /*12a0*/  SHF.R.U32.HI R3, RZ, R6, R3 ;  /* 0x00000006ff037219 */ /* 0x010fc80000011603 */
[----:B------:R-:W-:Y:S02]  /*12b0*/  SEL R3, R20, R3, !P0 ;  /* 0x0000000314037207 */ /* 0x000fe40004000000 */
[----:B---3--:R-:W-:-:S04]  /*12c0*/  ISETP.NE.AND P1, PT, R8, 0x1, PT ;  /* 0x000000010800780c */ /* 0x008fc80003f25270 */
[----:B------:R-:W-:-:S05]  /*12d0*/  SEL R4, R21, R4, !P1 ;  /* 0x0000000415047207 */ /* 0x000fca0004800000 */
[----:B------:R-:W-:Y:S02]  /*12e0*/  IMAD.IADD R5, R3, 0x1, -R4 ;  /* 0x0000000103057824 */ /* 0x000fe400078e0a04 */
[----:B------:R-:W-:Y:S02]  /*12f0*/  IMAD.IADD R3, R4, 0x1, -R3 ;  /* 0x0000000104037824 */ /* 0x000fe400078e0a03 */
[----:B------:R-:W-:Y:S02]  /*1300*/  IMAD R21, R5, R8, R21 ;  /* 0x0000000805157224 */ /* 0x000fe400078e0215 */
[----:B------:R-:W-:-:S07]  /*1310*/  IMAD R20, R3, R2, R20 ;  /* 0x0000000203147224 */ /* 0x000fce00078e0214 */
.L_x_16:
[----:B------:R-:W-:Y:S01]  /*1320*/  BAR.SYNC.DEFER_BLOCKING 0x0 ;  /* 0x0000000000007b1d */ /* 0x000fe20000010000 */
[----:B------:R-:W-:Y:S01]  /*1330*/  UISETP.NE.AND UP1, UPT, UR8, 0x2, UPT ;  /* 0x000000020800788c */ /* 0x000fe2000bf25270 */
[----:B------:R-:W-:Y:S02]  /*1340*/  ISETP.NE.OR P5, PT, R0, 0x2, !P5 ;  /* 0x000000020000780c */ /* 0x000fe40006fa5670 */
[----:B------:R-:W-:-:S06]  /*1350*/  LOP3.LUT R2, R103, 0x1f, RZ, 0xc0, !PT ;  /* 0x0000001f67027812 */ /* 0x000fcc00078ec0ff */
[----:B------:R-:W-:Y:S05]  /*1360*/  BRA.U UP1, `(.L_x_17) ;  /* 0x00000011015c7547 */ /* 0x000fea000b800000 */
[----:B------:R-:W1:Y:S01]  /*1370*/  LDCU UR13, c[0x0][0x38c] ;  /* 0x00007180ff0d77ac */ /* 0x000e620008000800 */
[----:B------:R-:W2:Y:S01]  /*1380*/  LDC R9, c[0x0][0x370] ;  /* 0x0000dc00ff097b82 */ /* 0x000ea20000000800 */
[----:B------:R-:W-:Y:S01]  /*1390*/  PLOP3.LUT P1, PT, PT, PT, UP2, 0x80, 0x8 ;  /* 0x000000000008781c */ /* 0x000fe20003f2f028 */
[----:B------:R-:W-:Y:S01]  /*13a0*/  IMAD.MOV.U32 R15, RZ, RZ, 0x1 ;  /* 0x00000001ff0f7424 */ /* 0x000fe200078e00ff */
[----:B------:R-:W-:Y:S01]  /*13b0*/  ISETP.EQ.OR P4, PT, R2, RZ, P5 ;  /* 0x000000ff0200720c */ /* 0x000fe20002f82670 */
[----:B------:R-:W-:Y:S01]  /*13c0*/  IMAD.MOV.U32 R14, RZ, RZ, RZ ;  /* 0x000000ffff0e7224 */ /* 0x000fe200078e00ff */
[----:B------:R-:W-:Y:S02]  /*13d0*/  PLOP3.LUT P1, PT, P1, PT, PT, 0x8, 0x80 ;  /* 0x000000000080781c */ /* 0x000fe40000f2e170 */
[----:B------:R-:W-:Y:S01]  /*13e0*/  CS2R R12, SRZ ;  /* 0x00000000000c7805 */ /* 0x000fe2000001ff00 */
[----:B------:R-:W-:Y:S01]  /*13f0*/  IMAD.MOV.U32 R10, RZ, RZ, 0x1 ;  /* 0x00000001ff0a7424 */ /* 0x000fe200078e00ff */
[----:B------:R-:W4:Y:S01]  /*1400*/  LDC R0, c[0x0][0x374] ;  /* 0x0000dd00ff007b82 */ /* 0x000f220000000800 */
[----:B------:R-:W2:Y:S01]  /*1410*/  LDCU.64 UR22, c[0x0][0x348] ;  /* 0x00006900ff1677ac */ /* 0x000ea20008000a00 */
[----:B------:R-:W-:Y:S01]  /*1420*/  UMOV UR6, URZ ;  /* 0x000000ff00067c82 */ /* 0x000fe20008000000 */
[----:B-1----:R-:W-:-:S04]  /*1430*/  UIADD3 UR5, UPT, UPT, UR13, 0x1f, URZ ;  /* 0x0000001f0d057890 */ /* 0x002fc8000fffe0ff */
[----:B------:R-:W-:-:S04]  /*1440*/  USHF.R.S32.HI UR4, URZ, 0x1f, UR5 ;  /* 0x0000001fff047899 */ /* 0x000fc80008011405 */
[----:B------:R-:W-:-:S04]  /*1450*/  ULEA.HI UR4, UR4, UR5, URZ, 0x5 ;  /* 0x0000000504047291 */ /* 0x000fc8000f8f28ff */
[----:B------:R-:W-:Y:S02]  /*1460*/  USHF.R.S32.HI UR15, URZ, 0x5, UR4 ;  /* 0x00000005ff0f7899 */ /* 0x000fe40008011404 */
[----:B------:R-:W-:Y:S02]  /*1470*/  UIADD3 UR4, UPT, UPT, UR13, -0x1, URZ ;  /* 0xffffffff0d047890 */ /* 0x000fe4000fffe0ff */
[----:B------:R-:W-:Y:S02]  /*1480*/  UISETP.LT.U32.AND UP0, UPT, UR15, 0x4, UPT ;  /* 0x000000040f00788c */ /* 0x000fe4000bf01070 */
[----:B------:R-:W-:Y:S02]  /*1490*/  UISETP.GE.U32.AND UP1, UPT, UR4, -0x3f, UPT ;  /* 0xffffffc10400788c */ /* 0x000fe4000bf26070 */
[----:B------:R-:W-:Y:S02]  /*14a0*/  USEL UR14, UR15, 0x4, UP0 ;  /* 0x000000040f0e7887 */ /* 0x000fe40008000000 */
[----:B------:R-:W-:-:S02]  /*14b0*/  UIADD3 UR13, UPT, UPT, UR13, 0x3e, URZ ;  /* 0x0000003e0d0d7890 */ /* 0x000fc4000fffe0ff */
[----:B------:R-:W-:Y:S02]  /*14c0*/  UIADD3 UR5, UPT, UPT, UR14, -0x1, URZ ;  /* 0xffffffff0e057890 */ /* 0x000fe4000fffe0ff */
[----:B------:R-:W-:-:S03]  /*14d0*/  UIADD3 UR7, UPT, UPT, UR15, -UR14, URZ ;  /* 0x8000000e0f077290 */ /* 0x000fc6000fffe0ff */
[----:B------:R-:W-:-:S04]  /*14e0*/  @UP1 UIADD3 UR5, UPT, UPT, UR14, URZ, URZ ;  /* 0x000000ff0e051290 */ /* 0x000fc8000fffe0ff */
[----:B--2---:R-:W-:-:S12]  /*14f0*/  UIADD3 UR5, UPT, UPT, UR5, 0x1, URZ ;  /* 0x0000000105057890 */ /* 0x004fd8000fffe0ff */
.L_x_35:
[----:B------:R-:W-:Y:S01]  /*1500*/  UISETP.NE.AND UP0, UPT, UR37, URZ, UPT ;  /* 0x000000ff2500728c */ /* 0x000fe2000bf05270 */
[----:B------:R-:W1:Y:S08]  /*1510*/  S2UR UR37, SR_CgaCtaId ;  /* 0x00000000002579c3 */ /* 0x000e700000008800 */
[----:B------:R-:W-:Y:S05]  /*1520*/  BRA.U UP0, `(.L_x_18) ;  /* 0x0000000100347547 */ /* 0x000fea000b800000 */
[----:B------:R-:W2:Y:S01]  /*1530*/  S2R R2, SR_CgaCtaId ;  /* 0x0000000000027919 */ /* 0x000ea20000008800 */
[----:B------:R-:W-:-:S04]  /*1540*/  MOV R3, 0x400 ;  /* 0x0000040000037802 */ /* 0x000fc80000000f00 */
[----:B--2---:R-:W-:Y:S02]  /*1550*/  LEA R3, R2, R3, 0x18 ;  /* 0x0000000302037211 */ /* 0x004fe400078ec0ff */
[----:B------:R-:W-:-:S03]  /*1560*/  SHF.L.U32 R2, R10, 0x1f, RZ ;  /* 0x0000001f0a027819 */ /* 0x000fc600000006ff */
[----:B------:R-:W-:-:S04]  /*1570*/  IMAD R3, R12, 0x8, R3 ;  /* 0x000000080c037824 */ /* 0x000fc800078e0203 */
[----:B------:R-:W2:Y:S02]  /*1580*/  SYNCS.PHASECHK.TRANS64.TRYWAIT P0, [R3+URZ+0xe0], R2 ;  /* 0x0000e002030075a7 */ /* 0x000ea400080011ff */
[----:B--2---:R-:W-:Y:S05]  /*1590*/  @!P0 BRA `(.L_x_19) ;  /* 0x0000005800cc8947 */ /* 0x004fea0003800000 */
.L_x_105:
[----:B------:R-:W-:Y:S01]  /*15a0*/  VIADD R12, R12, 0x1 ;  /* 0x000000010c0c7836 */ /* 0x000fe20000000000 */
[----:B------:R2:W-:Y:S04]  /*15b0*/  SYNCS.ARRIVE.TRANS64.A1T0 RZ, [R3+URZ+0xd0], RZ ;  /* 0x0000d0ff03ff79a7 */ /* 0x0005e800081000ff */
[----:B------:R-:W-:-:S04]  /*15c0*/  ISETP.NE.AND P0, PT, R12, 0x2, PT ;  /* 0x000000020c00780c */ /* 0x000fc80003f05270 */
[----:B------:R-:W-:Y:S02]  /*15d0*/  SEL R12, R12, RZ, P0 ;  /* 0x000000ff0c0c7207 */ /* 0x000fe40000000000 */
[----:B--2---:R-:W-:-:S04]  /*15e0*/  SEL R3, RZ, 0x1, P0 ;  /* 0x00000001ff037807 */ /* 0x004fc80000000000 */
[----:B------:R-:W-:-:S07]  /*15f0*/  LOP3.LUT R10, R10, R3, RZ, 0x3c, !PT ;  /* 0x000000030a0a7212 */ /* 0x000fce00078e3cff */
.L_x_18:
[----:B------:R-:W-:Y:S01]  /*1600*/  UMOV UR4, 0x400 ;  /* 0x0000040000047882 */ /* 0x000fe20000000000 */
[----:B------:R-:W-:Y:S01]  /*1610*/  SHF.L.U32 R2, R15, 0x1f, RZ ;  /* 0x0000001f0f027819 */ /* 0x000fe200000006ff */
[----:B-1----:R-:W-:Y:S01]  /*1620*/  ULEA UR4, UR37, UR4, 0x18 ;  /* 0x0000000425047291 */ /* 0x002fe2000f8ec0ff */
[----:B------:R-:W-:Y:S01]  /*1630*/  R2UR UR35, R21 ;  /* 0x00000000152372ca */ /* 0x000fe200000e0000 */
[----:B------:R-:W-:Y:S01]  /*1640*/  UISETP.GE.U32.AND UP0, UPT, UR13, 0x3f, UPT ;  /* 0x0000003f0d00788c */ /* 0x000fe2000bf06070 */
[----:B------:R-:W-:Y:S01]  /*1650*/  R2UR UR11, R20 ;  /* 0x00000000140b72ca */ /* 0x000fe200000e0000 */
[----:B------:R-:W-:Y:S01]  /*1660*/  ULEA UR8, UR6, UR4, 0x3 ;  /* 0x0000000406087291 */ /* 0x000fe2000f8e18ff */
[----:B------:R-:W-:-:S08]  /*1670*/  UMOV UR24, URZ ;  /* 0x000000ff00187c82 */ /* 0x000fd00008000000 */
[----:B------:R1:W2:Y:S01]  /*1680*/  SYNCS.PHASECHK.TRANS64.TRYWAIT P0, [UR8+0x20], R2 ;  /* 0x00002002ff0075a7 */ /* 0x0002a20008001108 */
[----:B------:R-:W-:Y:S02]  /*1690*/  USHF.L.U32 UR35, UR35, 0x6, URZ ;  /* 0x0000000623237899 */ /* 0x000fe400080006ff */
[----:B------:R-:W-:Y:S01]  /*16a0*/  USHF.L.U32 UR11, UR11, 0x7, URZ ;  /* 0x000000070b0b7899 */ /* 0x000fe200080006ff */
[----:B------:R-:W-:Y:S11]  /*16b0*/  BRA.U !UP0, `(.L_x_20) ;  /* 0x0000000108a87547 */ /* 0x000ff6000b800000 */
[----:B------:R-:W-:Y:S01]  /*16c0*/  UMOV UR16, URZ ;  /* 0x000000ff00107c82 */ /* 0x000fe20008000000 */
[----:B------:R-:W-:-:S05]  /*16d0*/  UMOV UR17, UR6 ;  /* 0x0000000600117c82 */ /* 0x000fca0008000000 */
.L_x_25:
[----:B-1----:R-:W-:Y:S01]  /*16e0*/  ULEA UR33, UR17, UR4, 0x3 ;  /* 0x0000000411217291 */ /* 0x002fe2000f8e18ff */
[----:B--2---:R-:W-:Y:S01]  /*16f0*/  @!P5 MOV R3, 0x1800 ;  /* 0x000018000003d802 */ /* 0x004fe20000000f00 */
[----:B--2---:R-:W-:Y:S10]  /*1700*/  @P0 BRA `(.L_x_21) ;  /* 0x00000000000c0947 */ /* 0x004ff40003800000 */
[----:B------:R-:W-:-:S04]  /*1710*/  SHF.L.U32 R5, R15, 0x1f, RZ ;  /* 0x0000001f0f057819 */ /* 0x000fc800000006ff */
[----:B------:R-:W2:Y:S02]  /*1720*/  SYNCS.PHASECHK.TRANS64.TRYWAIT P0, [UR33+0x20], R5 ;  /* 0x00002005ff0075a7 */ /* 0x000ea40008001121 */
[----:B--2---:R-:W-:Y:S05]  /*1730*/  @!P0 BRA `(.L_x_22) ;  /* 0x0000005800788947 */ /* 0x004fea0003800000 */
.L_x_21:
[----:B------:R2:W-:Y:S01]  /*1740*/  @!P5 SYNCS.ARRIVE.TRANS64 RZ, [UR33], R3 ;  /* 0x00000003ffffd9a7 */ /* 0x0005e20008000021 */
[----:B------:R-:W-:Y:S04]  /*1750*/  BSSY.RECONVERGENT B0, `(.L_x_23) ;  /* 0x0000003000007945 */ /* 0x000fe80003800200 */
[----:B------:R-:W-:Y:S05]  /*1760*/  @P4 BRA `(.L_x_24) ;  /* 0x0000000000044947 */ /* 0x000fea0003800000 */
[----:B------:R-:W-:Y:S05]  /*1770*/  BPT.TRAP 0x1 ;  /* 0x000000040000795c */ /* 0x000fea0000300000 */
.L_x_24:
[----:B------:R-:W-:Y:S05]  /*1780*/  BSYNC.RECONVERGENT B0 ;  /* 0x0000000000007941 */ /* 0x000fea0003800200 */
.L_x_23:
[----:B------:R-:W-:Y:S02]  /*1790*/  UIADD3 UR6, UPT, UPT, UR17, 0x1, URZ ;  /* 0x0000000111067890 */ /* 0x000fe4000fffe0ff */
[----:B------:R-:W-:Y:S02]  /*17a0*/  ULEA UR32, UR17, UR4, 0xb ;  /* 0x0000000411207291 */ /* 0x000fe4000f8e58ff */
[----:B------:R-:W-:Y:S02]  /*17b0*/  UISETP.NE.AND UP0, UPT, UR6, 0x4, UPT ;  /* 0x000000040600788c */ /* 0x000fe4000bf05270 */
[----:B------:R-:W-:Y:S02]  /*17c0*/  UIADD3 UR26, UP1, UPT, UR22, 0x80, URZ ;  /* 0x00000080161a7890 */ /* 0x000fe4000ff3e0ff */
[----:B------:R-:W-:Y:S02]  /*17d0*/  USEL UR9, URZ, 0x1, UP0 ;  /* 0x00000001ff097887 */ /* 0x000fe40008000000 */
[----:B------:R-:W-:-:S02]  /*17e0*/  USEL UR6, UR6, URZ, UP0 ;  /* 0x000000ff06067287 */ /* 0x000fc40008000000 */
[----:B------:R-:W-:Y:S02]  /*17f0*/  UIADD3 UR20, UP0, UPT, UR22, 0x180, URZ ;  /* 0x0000018016147890 */ /* 0x000fe4000ff1e0ff */
[----:B------:R-:W-:Y:S01]  /*1800*/  ULEA UR8, UR6, UR4, 0x3 ;  /* 0x0000000406087291 */ /* 0x000fe2000f8e18ff */
[----:B------:R-:W-:Y:S01]  /*1810*/  LOP3.LUT R15, R15, UR9, RZ, 0x3c, !PT ;  /* 0x000000090f0f7c12 */ /* 0x000fe2000f8e3cff */
[----:B------:R-:W-:Y:S02]  /*1820*/  USHF.L.U32 UR34, UR16, 0x5, URZ ;  /* 0x0000000510227899 */ /* 0x000fe400080006ff */
[----:B------:R-:W-:Y:S01]  /*1830*/  UIADD3.X UR27, UPT, UPT, URZ, UR23, URZ, UP1, !UPT ;  /* 0x00000017ff1b7290 */ /* 0x000fe20008ffe4ff */
[----:B-1----:R-:W-:Y:S01]  /*1840*/  SHF.L.U32 R2, R15, 0x1f, RZ ;  /* 0x0000001f0f027819 */ /* 0x002fe200000006ff */
[----:B------:R-:W-:Y:S02]  /*1850*/  UIADD3 UR32, UPT, UPT, UR32, 0x4400, URZ ;  /* 0x0000440020207890 */ /* 0x000fe4000fffe0ff */
[----:B------:R-:W-:Y:S01]  /*1860*/  UIADD3.X UR21, UPT, UPT, URZ, UR23, URZ, UP0, !UPT ;  /* 0x00000017ff157290 */ /* 0x000fe200087fe4ff */
[----:B------:R1:W1:Y:S01]  /*1870*/  SYNCS.PHASECHK.TRANS64.TRYWAIT P0, [UR8+0x20], R2 ;  /* 0x00002002ff0075a7 */ /* 0x0002620008001108 */
[----:B------:R-:W-:Y:S01]  /*1880*/  ULEA UR8, UR17, UR4, 0xc ;  /* 0x0000000411087291 */ /* 0x000fe2000f8e60ff */
[----:B------:R-:W-:Y:S01]  /*1890*/  UMOV UR18, 0x0 ;  /* 0x0000000000127882 */ /* 0x000fe20000000000 */
[----:B------:R-:W-:-:S02]  /*18a0*/  UMOV UR19, 0x10000000 ;  /* 0x1000000000137882 */ /* 0x000fc40000000000 */
[----:B------:R-:W-:Y:S01]  /*18b0*/  UIADD3 UR8, UPT, UPT, UR8, 0x6400, URZ ;  /* 0x0000640008087890 */ /* 0x000fe2000fffe0ff */
[----:B------:R1:W-:Y:S01]  /*18c0*/  UTMALDG.3D [UR32], [UR26], desc[UR18] ;  /* 0x000012201a0075b4 */ /* 0x0003e20008011000 */
[----:B------:R-:W-:Y:S01]  /*18d0*/  UMOV UR12, UR36 ;  /* 0x00000024000c7c82 */ /* 0x000fe20008000000 */
[----:B------:R-:W-:Y:S01]  /*18e0*/  UMOV UR9, UR33 ;  /* 0x0000002100097c82 */ /* 0x000fe20008000000 */
[----:B------:R-:W-:Y:S01]  /*18f0*/  UMOV UR10, UR34 ;  /* 0x00000022000a7c82 */ /* 0x000fe20008000000 */
[----:B------:R-:W-:Y:S01]  /*1900*/  UIADD3 UR16, UPT, UPT, UR16, 0x1, URZ ;  /* 0x0000000110107890 */ /* 0x000fe2000fffe0ff */
[----:B------:R-:W-:Y:S01]  /*1910*/  UMOV UR24, UR5 ;  /* 0x0000000500187c82 */ /* 0x000fe20008000000 */
[----:B------:R-:W-:Y:S02]  /*1920*/  UMOV UR17, UR6 ;  /* 0x0000000600117c82 */ /* 0x000fe40008000000 */
[----:B------:R1:W-:Y:S01]  /*1930*/  UTMALDG.3D [UR8], [UR20], desc[UR18] ;  /* 0x00001208140075b4 */ /* 0x0003e20008011000 */
[----:B------:R-:W-:-:S09]  /*1940*/  UISETP.NE.AND UP0, UPT, UR16, UR5, UPT ;  /* 0x000000051000728c */ /* 0x000fd2000bf05270 */
[----:B------:R-:W-:Y:S05]  /*1950*/  BRA.U UP0, `(.L_x_25) ;  /* 0xfffffffd00607547 */ /* 0x000fea000b83ffff */
.L_x_20:
[----:B-1----:R-:W-:Y:S01]  /*1960*/  ULEA UR8, UR6, UR4, 0x3 ;  /* 0x0000000406087291 */ /* 0x002fe2000f8e18ff */
[----:B------:R-:W-:Y:S01]  /*1970*/  SHF.L.U32 R2, R15, 0x1f, RZ ;  /* 0x0000001f0f027819 */ /* 0x000fe200000006ff */
[----:B------:R-:W-:Y:S01]  /*1980*/  @!P1 SYNCS.ARRIVE.TRANS64.A1T0 RZ, [UR4+0x68], RZ ;  /* 0x000068ffffff99a7 */ /* 0x000fe20008100004 */
[----:B------:R-:W-:-:S06]  /*1990*/  UISETP.GT.AND UP0, UPT, UR15, UR14, UPT ;  /* 0x0000000e0f00728c */ /* 0x000fcc000bf04270 */
[----:B--2---:R1:W2:Y:S03]  /*19a0*/  SYNCS.PHASECHK.TRANS64.TRYWAIT P0, [UR8+0x20], R2 ;  /* 0x00002002ff0075a7 */ /* 0x0042a60008001108 */
[----:B------:R-:W-:Y:S05]  /*19b0*/  BRA.U !UP0, `(.L_x_26) ;  /* 0x0000000108ac7547 */ /* 0x000fea000b800000 */
[----:B------:R-:W-:Y:S01]  /*19c0*/  UIADD3 UR21, UPT, UPT, UR7, UR24, URZ ;  /* 0x0000001807157290 */ /* 0x000fe2000fffe0ff */
[----:B------:R-:W-:-:S11]  /*19d0*/  UMOV UR25, UR6 ;  /* 0x0000000600197c82 */ /* 0x000fd60008000000 */
.L_x_31:
[----:B-1----:R-:W-:Y:S01]  /*19e0*/  ULEA UR17, UR25, UR4, 0x3 ;  /* 0x0000000419117291 */ /* 0x002fe2000f8e18ff */
[----:B--2---:R-:W-:Y:S01]  /*19f0*/  @!P5 MOV R3, 0x1800 ;  /* 0x000018000003d802 */ /* 0x004fe20000000f00 */
[----:B--2---:R-:W-:Y:S10]  /*1a00*/  @P0 BRA `(.L_x_27) ;  /* 0x00000000000c0947 */ /* 0x004ff40003800000 */
[----:B------:R-:W-:-:S04]  /*1a10*/  SHF.L.U32 R5, R15, 0x1f, RZ ;  /* 0x0000001f0f057819 */ /* 0x000fc800000006ff */
[----:B------:R-:W2:Y:S02]  /*1a20*/  SYNCS.PHASECHK.TRANS64.TRYWAIT P0, [UR17+0x20], R5 ;  /* 0x00002005ff0075a7 */ /* 0x000ea40008001111 */
[----:B--2---:R-:W-:Y:S05]  /*1a30*/  @!P0 BRA `(.L_x_28) ;  /* 0x0000005400d08947 */ /* 0x004fea0003800000 */
.L_x_27:
[----:B------:R2:W-:Y:S01]  /*1a40*/  @!P5 SYNCS.ARRIVE.TRANS64 RZ, [UR17], R3 ;  /* 0x00000003ffffd9a7 */ /* 0x0005e20008000011 */
[----:B------:R-:W-:Y:S04]  /*1a50*/  BSSY.RECONVERGENT B0, `(.L_x_29) ;  /* 0x0000003000007945 */ /* 0x000fe80003800200 */
[----:B------:R-:W-:Y:S05]  /*1a60*/  @P4 BRA `(.L_x_30) ;  /* 0x0000000000044947 */ /* 0x000fea0003800000 */
[----:B------:R-:W-:Y:S05]  /*1a70*/  BPT.TRAP 0x1 ;  /* 0x000000040000795c */ /* 0x000fea0000300000 */
.L_x_30:
[----:B------:R-:W-:Y:S05]  /*1a80*/  BSYNC.RECONVERGENT B0 ;  /* 0x0000000000007941 */ /* 0x000fea0003800200 */
.L_x_29:
        /* <DEDUP_REMOVED lines=10> */
[----:B------:R-:W-:Y:S01]  /*1b30*/  UIADD3 UR16, UPT, UPT, UR16, 0x4400, URZ ;  /* 0x0000440010107890 */ /* 0x000fe2000fffe0ff */
[----:B-1----:R-:W-:Y:S01]  /*1b40*/  SHF.L.U32 R2, R15, 0x1f, RZ ;  /* 0x0000001f0f027819 */ /* 0x002fe200000006ff */
[----:B------:R-:W-:Y:S02]  /*1b50*/  UIADD3.X UR31, UPT, UPT, URZ, UR23, URZ, UP1, !UPT ;  /* 0x00000017ff1f7290 */ /* 0x000fe40008ffe4ff */
[----:B------:R-:W-:Y:S01]  /*1b60*/  UIADD3.X UR29, UPT, UPT, URZ, UR23, URZ, UP0, !UPT ;  /* 0x00000017ff1d7290 */ /* 0x000fe200087fe4ff */
[----:B------:R1:W1:Y:S01]  /*1b70*/  SYNCS.PHASECHK.TRANS64.TRYWAIT P0, [UR8+0x20], R2 ;  /* 0x00002002ff0075a7 */ /* 0x0002620008001108 */
[----:B------:R-:W-:Y:S01]  /*1b80*/  ULEA UR8, UR25, UR4, 0xc ;  /* 0x0000000419087291 */ /* 0x000fe2000f8e60ff */
[----:B------:R-:W-:Y:S01]  /*1b90*/  UMOV UR26, 0x0 ;  /* 0x00000000001a7882 */ /* 0x000fe20000000000 */
[----:B------:R-:W-:-:S02]  /*1ba0*/  UMOV UR27, 0x10000000 ;  /* 0x10000000001b7882 */ /* 0x000fc40000000000 */
[----:B------:R-:W-:Y:S01]  /*1bb0*/  UIADD3 UR8, UPT, UPT, UR8, 0x6400, URZ ;  /* 0x0000640008087890 */ /* 0x000fe2000fffe0ff */
[----:B------:R-:W-:Y:S01]  /*1bc0*/  UMOV UR19, UR35 ;  /* 0x0000002300137c82 */ /* 0x000fe20008000000 */
[----:B------:R-:W-:Y:S01]  /*1bd0*/  UMOV UR20, UR36 ;  /* 0x0000002400147c82 */ /* 0x000fe20008000000 */
[----:B------:R-:W-:Y:S01]  /*1be0*/  UMOV UR12, UR36 ;  /* 0x00000024000c7c82 */ /* 0x000fe20008000000 */
[----:B------:R-:W-:Y:S01]  /*1bf0*/  UMOV UR9, UR17 ;  /* 0x0000001100097c82 */ /* 0x000fe20008000000 */
[----:B------:R-:W-:Y:S01]  /*1c00*/  UMOV UR10, UR18 ;  /* 0x00000012000a7c82 */ /* 0x000fe20008000000 */
[----:B------:R1:W-:Y:S01]  /*1c10*/  UTMALDG.3D [UR16], [UR30], desc[UR26] ;  /* 0x00001a101e0075b4 */ /* 0x0003e20008011000 */
[----:B------:R-:W-:Y:S01]  /*1c20*/  UIADD3 UR24, UPT, UPT, UR24, 0x1, URZ ;  /* 0x0000000118187890 */ /* 0x000fe2000fffe0ff */
[----:B------:R-:W-:-:S03]  /*1c30*/  UMOV UR25, UR6 ;  /* 0x0000000600197c82 */ /* 0x000fc60008000000 */
[----:B------:R-:W-:Y:S01]  /*1c40*/  UISETP.NE.AND UP0, UPT, UR24, UR21, UPT ;  /* 0x000000151800728c */ /* 0x000fe2000bf05270 */
[----:B------:R1:W-:Y:S08]  /*1c50*/  UTMALDG.3D [UR8], [UR28], desc[UR26] ;  /* 0x00001a081c0075b4 */ /* 0x0003f00008011000 */
[----:B------:R-:W-:Y:S05]  /*1c60*/  BRA.U UP0, `(.L_x_31) ;  /* 0xfffffffd005c7547 */ /* 0x000fea000b83ffff */
.L_x_26:
[C---:B-1----:R-:W-:Y:S01]  /*1c70*/  LEA R2, R14.reuse, UR4, 0x3 ;  /* 0x000000040e027c11 */ /* 0x042fe2000f8e18ff */
[----:B------:R-:W-:Y:S01]  /*1c80*/  NOP ;  /* 0x0000000000007918 */ /* 0x000fe20000000000 */
[----:B--2---:R-:W-:Y:S02]  /*1c90*/  SHF.L.U32 R3, R13, 0x1f, RZ ;  /* 0x0000001f0d037819 */ /* 0x004fe400000006ff */
[----:B------:R-:W-:Y:S02]  /*1ca0*/  LEA R4, R14, UR4, 0x4 ;  /* 0x000000040e047c11 */ /* 0x000fe4000f8e20ff */
[----:B------:R-:W1:Y:S02]  /*1cb0*/  SYNCS.PHASECHK.TRANS64.TRYWAIT P0, [R2+URZ+0x70], R3 ;  /* 0x00007003020075a7 */ /* 0x000e6400080011ff */
[----:B-1----:R-:W-:Y:S05]  /*1cc0*/  @!P0 BRA `(.L_x_32) ;  /* 0x0000005400448947 */ /* 0x002fea0003800000 */
.L_x_108:
[----:B------:R-:W2:Y:S01]  /*1cd0*/  LDS.128 R4, [R4+0x100] ;  /* 0x0001000004047984 */ /* 0x000ea20000000c00 */
[----:B---3--:R-:W-:Y:S01]  /*1ce0*/  ISETP.GE.AND P0, PT, R40, 0x1, PT ;  /* 0x000000012800780c */ /* 0x008fe20003f06270 */
[----:B-1----:R-:W-:Y:S01]  /*1cf0*/  VIADD R2, R2, 0x80 ;  /* 0x0000008002027836 */ /* 0x002fe20000000000 */
[----:B------:R-:W-:Y:S01]  /*1d00*/  @!PT LDS RZ, [RZ] ;  /* 0x00000000fffff984 */ /* 0x000fe20000000800 */
[----:B------:R-:W-:Y:S01]  /*1d10*/  @!PT LDS RZ, [RZ] ;  /* 0x00000000fffff984 */ /* 0x000fe20000000800 */
[----:B------:R-:W-:Y:S01]  /*1d20*/  @!PT LDS RZ, [RZ] ;  /* 0x00000000fffff984 */ /* 0x000fe20000000800 */
[----:B------:R-:W-:Y:S01]  /*1d30*/  @!PT LDS RZ, [RZ] ;  /* 0x00000000fffff984 */ /* 0x000fe20000000800 */
[----:B------:R1:W-:Y:S06]  /*1d40*/  MEMBAR.ALL.CTA ;  /* 0x0000000000007992 */ /* 0x0003ec0000008000 */
[----:B-1----:R-:W1:Y:S01]  /*1d50*/  FENCE.VIEW.ASYNC.S ;  /* 0x00000000000073c6 */ /* 0x002e620000000000 */
[----:B------:R-:W-:-:S04]  /*1d60*/  PRMT R2, RZ, 0x654, R2 ;  /* 0x00000654ff027816 */ /* 0x000fc80000000002 */
[----:B-1----:R1:W-:Y:S01]  /*1d70*/  SYNCS.ARRIVE.TRANS64.RED.A1T0 RZ, [R2+URZ], RZ ;  /* 0x000000ff02ff79a7 */ /* 0x0023e200081004ff */
[----:B--2---:R-:W-:-:S13]  /*1d80*/  LOP3.LUT P2, RZ, R6, 0x1, RZ, 0xc0, !PT ;  /* 0x0000000106ff7812 */ /* 0x004fda000784c0ff */
[----:B------:R-:W-:Y:S01]  /*1d90*/  @P2 SHF.R.U32.HI R3, RZ, 0x10, R5 ;  /* 0x00000010ff032819 */ /* 0x000fe20000011605 */
[----:B------:R-:W-:Y:S01]  /*1da0*/  VOTEU.ANY UP0, P2 ;  /* 0x0000000000ff7886 */ /* 0x000fe20001000100 */
[----:B------:R-:W-:Y:S02]  /*1db0*/  @P2 MOV R11, R4 ;  /* 0x00000004000b2202 */ /* 0x000fe40000000f00 */
[----:B------:R-:W-:Y:S02]  /*1dc0*/  @P2 R2UR.BROADCAST UR8, R3 ;  /* 0x00000000030822ca */ /* 0x000fe400008e0000 */
[----:B------:R-:W-:-:S11]  /*1dd0*/  @P2 LOP3.LUT R8, R5, 0xffff, RZ, 0xc0, !PT ;  /* 0x0000ffff05082812 */ /* 0x000fd600078ec0ff */
[----:B------:R-:W-:Y:S01]  /*1de0*/  @UP0 UMOV UR36, UR8 ;  /* 0x0000000800240c82 */ /* 0x000fe20008000000 */
[----:B-1----:R-:W-:Y:S05]  /*1df0*/  @!P0 BRA `(.L_x_33) ;  /* 0x0000000000b88947 */ /* 0x002fea0003800000 */
[----:B------:R-:W4:Y:S01]  /*1e00*/  LDC.64 R4, c[0x0][0xb18] ;  /* 0x0002c600ff047b82 */ /* 0x000f220000000a00 */
[----:B------:R-:W-:-:S07]  /*1e10*/  ISETP.NE.AND P3, PT, R40, 0x1, PT ;  /* 0x000000012800780c */ /* 0x000fce0003f65270 */
[----:B------:R-:W1:Y:S08]  /*1e20*/  LDC.64 R6, c[0x0][0xb10] ;  /* 0x0002c400ff067b82 */ /* 0x000e700000000a00 */
[----:B------:R-:W2:Y:S08]  /*1e30*/  LDC R16, c[0x0][0xb20] ;  /* 0x0002c800ff107b82 */ /* 0x000eb00000000800 */
[----:B------:R-:W3:Y:S01]  /*1e40*/  LDC R18, c[0x0][0xb0c] ;  /* 0x0002c300ff127b82 */ /* 0x000ee20000000800 */
[----:B----4-:R-:W-:Y:S01]  /*1e50*/  IMAD.HI.U32 R17, R0, R5, RZ ;  /* 0x0000000500117227 */ /* 0x010fe200078e00ff */
[----:B------:R-:W-:-:S03]  /*1e60*/  ISETP.NE.AND P0, PT, R4, 0x1, PT ;  /* 0x000000010400780c */ /* 0x000fc60003f05270 */
[----:B------:R-:W-:-:S03]  /*1e70*/  IMAD.HI.U32 R5, R8, R5, RZ ;  /* 0x0000000508057227 */ /* 0x000fc600078e00ff */
[----:B------:R-:W4:Y:S01]  /*1e80*/  LDC.64 R2, c[0x0][0xb28] ;  /* 0x0002ca00ff027b82 */ /* 0x000f220000000a00 */
[----:B-1----:R-:W-:-:S04]  /*1e90*/  IMAD.HI.U32 R20, R9, R6, RZ ;  /* 0x0000000609147227 */ /* 0x002fc800078e00ff */
[----:B------:R-:W-:Y:S01]  /*1ea0*/  IMAD.HI.U32 R22, R11, R6, RZ ;  /* 0x000000060b167227 */ /* 0x000fe200078e00ff */
[----:B------:R-:W-:Y:S02]  /*1eb0*/  SHF.R.U32.HI R20, RZ, R7, R20 ;  /* 0x00000007ff147219 */ /* 0x000fe40000011614 */
[-C--:B--2---:R-:W-:Y:S02]  /*1ec0*/  SHF.R.U32.HI R17, RZ, R16.reuse, R17 ;  /* 0x00000010ff117219 */ /* 0x084fe40000011611 */
[----:B------:R-:W-:Y:S02]  /*1ed0*/  SHF.R.U32.HI R5, RZ, R16, R5 ;  /* 0x00000010ff057219 */ /* 0x000fe40000011605 */
[----:B------:R-:W-:Y:S02]  /*1ee0*/  SEL R17, R0, R17, !P0 ;  /* 0x0000001100117207 */ /* 0x000fe40004000000 */
[----:B------:R-:W-:Y:S02]  /*1ef0*/  SHF.R.U32.HI R22, RZ, R7, R22 ;  /* 0x00000007ff167219 */ /* 0x000fe40000011616 */
[----:B---3--:R-:W-:-:S02]  /*1f00*/  ISETP.NE.AND P1, PT, R18, 0x1, PT ;  /* 0x000000011200780c */ /* 0x008fc40003f25270 */
[----:B------:R-:W-:Y:S02]  /*1f10*/  SEL R5, R8, R5, !P0 ;  /* 0x0000000508057207 */ /* 0x000fe40004000000 */
[----:B------:R-:W-:Y:S02]  /*1f20*/  SEL R19, R9, R20, !P1 ;  /* 0x0000001409137207 */ /* 0x000fe40004800000 */
[----:B------:R-:W-:Y:S01]  /*1f30*/  SEL R7, R11, R22, !P1 ;  /* 0x000000160b077207 */ /* 0x000fe20004800000 */
[----:B----4-:R-:W-:-:S04]  /*1f40*/  IMAD.HI.U32 R20, R17, R2, RZ ;  /* 0x0000000211147227 */ /* 0x010fc800078e00ff */
[----:B------:R-:W-:Y:S01]  /*1f50*/  IMAD.HI.U32 R6, R19, R2, RZ ;  /* 0x0000000213067227 */ /* 0x000fe200078e00ff */
[----:B------:R-:W-:-:S04]  /*1f60*/  @P3 SHF.R.U32.HI R17, RZ, R3, R20 ;  /* 0x00000003ff113219 */ /* 0x000fc80000011614 */
[----:B------:R-:W-:Y:S01]  /*1f70*/  @P3 SHF.R.U32.HI R19, RZ, R3, R6 ;  /* 0x00000003ff133219 */ /* 0x000fe20000011606 */
[----:B------:R-:W-:-:S04]  /*1f80*/  IMAD R17, R40, R17, RZ ;  /* 0x0000001128117224 */ /* 0x000fc800078e02ff */
[----:B------:R-:W-:Y:S01]  /*1f90*/  IMAD R6, R40, R19, RZ ;  /* 0x0000001328067224 */ /* 0x000fe200078e02ff */
[C---:B------:R-:W-:Y:S02]  /*1fa0*/  ISETP.GE.AND P0, PT, R5.reuse, R17, PT ;  /* 0x000000110500720c */ /* 0x040fe40003f06270 */
[----:B------:R-:W-:Y:S02]  /*1fb0*/  IADD3 R17, PT, PT, -R5, RZ, RZ ;  /* 0x000000ff05117210 */ /* 0x000fe40007ffe1ff */
[----:B------:R-:W-:Y:S01]  /*1fc0*/  ISETP.GE.OR P0, PT, R7, R6, P0 ;  /* 0x000000060700720c */ /* 0x000fe20000706670 */
[----:B------:R-:W-:-:S04]  /*1fd0*/  IMAD.HI.U32 R6, R5, R2, RZ ;  /* 0x0000000205067227 */ /* 0x000fc800078e00ff */
[----:B------:R-:W-:Y:S01]  /*1fe0*/  IMAD R8, R4, R17, R8 ;  /* 0x0000001104087224 */ /* 0x000fe200078e0208 */
[----:B------:R-:W-:-:S04]  /*1ff0*/  SHF.R.U32.HI R6, RZ, R3, R6 ;  /* 0x00000003ff067219 */ /* 0x000fc80000011606 */
[----:B------:R-:W-:-:S03]  /*2000*/  SEL R6, R5, R6, !P3 ;  /* 0x0000000605067207 */ /* 0x000fc60005800000 */
[----:B------:R-:W-:-:S04]  /*2010*/  @!P0 IMAD.HI.U32 R16, R7, R2, RZ ;  /* 0x0000000207108227 */ /* 0x000fc800078e00ff */
[----:B------:R-:W-:Y:S01]  /*2020*/  IMAD.MOV R2, RZ, RZ, -R6 ;  /* 0x000000ffff027224 */ /* 0x000fe200078e0a06 */
[----:B------:R-:W-:-:S03]  /*2030*/  @!P0 SHF.R.U32.HI R16, RZ, R3, R16 ;  /* 0x00000003ff108219 */ /* 0x000fc60000011610 */
[----:B------:R-:W-:Y:S01]  /*2040*/  IMAD R2, R40, R2, R5 ;  /* 0x0000000228027224 */ /* 0x000fe200078e0205 */
        /* <DEDUP_REMOVED lines=9> */
.L_x_33:
[----:B------:R-:W1:Y:S02]  /*20e0*/  LDCU UR8, c[0x0][0xb30] ;  /* 0x00016600ff0877ac */ /* 0x000e640008000800 */
[----:B-1----:R-:W-:-:S09]  /*20f0*/  UISETP.NE.AND UP0, UPT, UR8, 0x1, UPT ;  /* 0x000000010800788c */ /* 0x002fd2000bf05270 */
[----:B------:R-:W-:Y:S05]  /*2100*/  BRA.U UP0, `(.L_x_34) ;  /* 0x0000000100407547 */ /* 0x000fea000b800000 */
[----:B------:R-:W1:Y:S08]  /*2110*/  LDC.64 R4, c[0x0][0xb10] ;  /* 0x0002c400ff047b82 */ /* 0x000e700000000a00 */
[----:B------:R-:W2:Y:S08]  /*2120*/  LDC.64 R2, c[0x0][0xb18] ;  /* 0x0002c600ff027b82 */ /* 0x000eb00000000a00 */
[----:B------:R-:W3:Y:S08]  /*2130*/  LDC R6, c[0x0][0xb20] ;  /* 0x0002c800ff067b82 */ /* 0x000ef00000000800 */
[----:B------:R-:W4:Y:S01]  /*2140*/  LDC R16, c[0x0][0xb0c] ;  /* 0x0002c300ff107b82 */ /* 0x000f220000000800 */
[----:B-1----:R-:W-:-:S05]  /*2150*/  IMAD.HI.U32 R4, R11, R4, RZ ;  /* 0x000000040b047227 */ /* 0x002fca00078e00ff */
[----:B------:R-:W-:Y:S01]  /*2160*/  SHF.R.U32.HI R4, RZ, R5, R4 ;  /* 0x00000005ff047219 */ /* 0x000fe20000011604 */
[----:B--2---:R-:W-:Y:S01]  /*2170*/  IMAD.HI.U32 R3, R8, R3, RZ ;  /* 0x0000000308037227 */ /* 0x004fe200078e00ff */
[----:B------:R-:W-:-:S04]  /*2180*/  ISETP.NE.AND P0, PT, R2, 0x1, PT ;  /* 0x000000010200780c */ /* 0x000fc80003f05270 */
[----:B---3--:R-:W-:-:S04]  /*2190*/  SHF.R.U32.HI R3, RZ, R6, R3 ;  /* 0x00000006ff037219 */ /* 0x008fc80000011603 */
[----:B------:R-:W-:Y:S02]  /*21a0*/  SEL R3, R8, R3, !P0 ;  /* 0x0000000308037207 */ /* 0x000fe40004000000 */
[----:B----4-:R-:W-:-:S04]  /*21b0*/  ISETP.NE.AND P1, PT, R16, 0x1, PT ;  /* 0x000000011000780c */ /* 0x010fc80003f25270 */
[----:B------:R-:W-:-:S05]  /*21c0*/  SEL R4, R11, R4, !P1 ;  /* 0x000000040b047207 */ /* 0x000fca0004800000 */
[----:B------:R-:W-:Y:S02]  /*21d0*/  IMAD.IADD R5, R3, 0x1, -R4 ;  /* 0x0000000103057824 */ /* 0x000fe400078e0a04 */
[----:B------:R-:W-:Y:S02]  /*21e0*/  IMAD.IADD R3, R4, 0x1, -R3 ;  /* 0x0000000104037824 */ /* 0x000fe400078e0a03 */
[----:B------:R-:W-:Y:S02]  /*21f0*/  IMAD R11, R5, R16, R11 ;  /* 0x00000010050b7224 */ /* 0x000fe400078e020b */
[----:B------:R-:W-:-:S07]  /*2200*/  IMAD R8, R3, R2, R8 ;  /* 0x0000000203087224 */ /* 0x000fce00078e0208 */
.L_x_34:
[----:B------:R-:W-:Y:S01]  /*2210*/  VIADD R14, R14, 0x1 ;  /* 0x000000010e0e7836 */ /* 0x000fe20000000000 */
[----:B------:R-:W-:Y:S01]  /*2220*/  PLOP3.LUT P1, PT, PT, PT, PT, 0x80, 0x8 ;  /* 0x000000000008781c */ /* 0x000fe20003f2f070 */
[----:B------:R-:W-:Y:S02]  /*2230*/  IMAD.IADD R21, R11, 0x1, R90 ;  /* 0x000000010b157824 */ /* 0x000fe400078e025a */
[----:B------:R-:W-:Y:S01]  /*2240*/  IMAD.IADD R20, R8, 0x1, R83 ;  /* 0x0000000108147824 */ /* 0x000fe200078e0253 */
[----:B------:R-:W-:-:S04]  /*2250*/  ISETP.NE.AND P0, PT, R14, 0x2, PT ;  /* 0x000000020e00780c */ /* 0x000fc80003f05270 */
[----:B------:R-:W-:Y:S02]  /*2260*/  SEL R2, RZ, 0x1, P0 ;  /* 0x00000001ff027807 */ /* 0x000fe40000000000 */
[----:B------:R-:W-:Y:S02]  /*2270*/  SEL R14, R14, RZ, P0 ;  /* 0x000000ff0e0e7207 */ /* 0x000fe40000000000 */
[----:B------:R-:W-:Y:S01]  /*2280*/  LOP3.LUT R13, R13, R2, RZ, 0x3c, !PT ;  /* 0x000000020d0d7212 */ /* 0x000fe200078e3cff */
[----:B------:R-:W-:Y:S06]  /*2290*/  @P2 BRA `(.L_x_35) ;  /* 0xfffffff000982947 */ /* 0x000fec000383ffff */
[----:B------:R-:W-:Y:S01]  /*22a0*/  UIADD3 UR4, UPT, UPT, UR4, 0x20, URZ ;  /* 0x0000002004047890 */ /* 0x000fe2000fffe0ff */
[----:B------:R-:W-:-:S03]  /*22b0*/  SHF.L.U32 R3, R15, 0x1f, RZ ;  /* 0x0000001f0f037819 */ /* 0x000fc600000006ff */
[----:B------:R-:W-:-:S09]  /*22c0*/  ULEA UR5, UR6, UR4, 0x3 ;  /* 0x0000000406057291 */ /* 0x000fd2000f8e18ff */
[----:B------:R-:W1:Y:S02]  /*22d0*/  SYNCS.PHASECHK.TRANS64.TRYWAIT P0, [UR5], R3 ;  /* 0x00000003ff0075a7 */ /* 0x000e640008001105 */
[----:B-1----:R-:W-:Y:S05]  /*22e0*/  @!P0 BRA `(.L_x_36) ;  /* 0x0000004c00d08947 */ /* 0x002fea0003800000 */
.L_x_110:
[----:B------:R-:W-:-:S04]  /*22f0*/  UIADD3 UR6, UPT, UPT, UR6, 0x1, URZ ;  /* 0x0000000106067890 */ /* 0x000fc8000fffe0ff */
[----:B------:R-:W-:-:S04]  /*2300*/  UISETP.NE.AND UP0, UPT, UR6, 0x4, UPT ;  /* 0x000000040600788c */ /* 0x000fc8000bf05270 */
[----:B------:R-:W-:Y:S02]  /*2310*/  USEL UR7, URZ, 0x1, UP0 ;  /* 0x00000001ff077887 */ /* 0x000fe40008000000 */
[----:B------:R-:W-:-:S04]  /*2320*/  USEL UR6, UR6, URZ, UP0 ;  /* 0x000000ff06067287 */ /* 0x000fc80008000000 */
[----:B------:R-:W-:Y:S01]  /*2330*/  ULEA UR5, UR6, UR4, 0x3 ;  /* 0x0000000406057291 */ /* 0x000fe2000f8e18ff */
[----:B------:R-:W-:-:S04]  /*2340*/  LOP3.LUT R2, R15, UR7, RZ, 0x3c, !PT ;  /* 0x000000070f027c12 */ /* 0x000fc8000f8e3cff */
[----:B-1----:R-:W-:-:S04]  /*2350*/  SHF.L.U32 R3, R2, 0x1f, RZ ;  /* 0x0000001f02037819 */ /* 0x002fc800000006ff */
[----:B------:R-:W1:Y:S02]  /*2360*/  SYNCS.PHASECHK.TRANS64.TRYWAIT P0, [UR5], R3 ;  /* 0x00000003ff0075a7 */ /* 0x000e640008001105 */
[----:B-1----:R-:W-:Y:S05]  /*2370*/  @!P0 BRA `(.L_x_37) ;  /* 0x0000004c00c48947 */ /* 0x002fea0003800000 */
.L_x_112:
        /* <DEDUP_REMOVED lines=9> */
.L_x_114:
[----:B------:R-:W-:-:S04]  /*2410*/  UIADD3 UR6, UPT, UPT, UR6, 0x1, URZ ;  /* 0x0000000106067890 */ /* 0x000fc8000fffe0ff */
[----:B------:R-:W-:-:S04]  /*2420*/  UISETP.NE.AND UP0, UPT, UR6, 0x4, UPT ;  /* 0x000000040600788c */ /* 0x000fc8000bf05270 */
[----:B------:R-:W-:Y:S02]  /*2430*/  USEL UR5, URZ, 0x1, UP0 ;  /* 0x00000001ff057887 */ /* 0x000fe40008000000 */
[----:B------:R-:W-:-:S04]  /*2440*/  USEL UR6, UR6, URZ, UP0 ;  /* 0x000000ff06067287 */ /* 0x000fc80008000000 */
[----:B------:R-:W-:Y:S01]  /*2450*/  ULEA UR6, UR6, UR4, 0x3 ;  /* 0x0000000406067291 */ /* 0x000fe2000f8e18ff */
[----:B-1----:R-:W-:-:S04]  /*2460*/  LOP3.LUT R3, R2, UR5, RZ, 0x3c, !PT ;  /* 0x0000000502037c12 */ /* 0x002fc8000f8e3cff */
[----:B------:R-:W-:Y:S01]  /*2470*/  SHF.L.U32 R3, R3, 0x1f, RZ ;  /* 0x0000001f03037819 */ /* 0x000fe200000006ff */
[----:B----4-:R-:W-:-:S07]  /*2480*/  IMAD.U32 R0, RZ, RZ, UR6 ;  /* 0x00000006ff007e24 */ /* 0x010fce000f8e00ff */
.L_x_39:
[----:B-1----:R1:W2:Y:S02]  /*2490*/  SYNCS.PHASECHK.TRANS64.TRYWAIT P0, [R0+URZ], R3 ;  /* 0x00000003000075a7 */ /* 0x0022a400080011ff */
[----:B--2---:R-:W-:Y:S05]  /*24a0*/  @!P0 NANOSLEEP.SYNCS 0x989680 ;  /* 0x009896800000895d */ /* 0x004fea0003900000 */
[----:B------:R-:W2:Y:S02]  /*24b0*/  @!P0 SYNCS.PHASECHK.TRANS64 P0, [R0+URZ], R3 ;  /* 0x00000003000085a7 */ /* 0x000ea400080010ff */
[----:B--2---:R-:W-:Y:S05]  /*24c0*/  @P0 EXIT ;  /* 0x000000000000094d */ /* 0x004fea0003800000 */
[----:B------:R-:W-:Y:S05]  /*24d0*/  BRA `(.L_x_39) ;  /* 0xfffffffc00ec7947 */ /* 0x000fea000383ffff */
.L_x_17:
[----:B------:R-:W-:-:S04]  /*24e0*/  UISETP.NE.AND UP1, UPT, UR37, URZ, UPT ;  /* 0x000000ff2500728c */ /* 0x000fc8000bf25270 */
[----:B------:R-:W-:-:S09]  /*24f0*/  UISETP.NE.OR UP1, UPT, UR8, 0x1, UP1 ;  /* 0x000000010800788c */ /* 0x000fd20008f25670 */
[----:B------:R-:W-:Y:S05]  /*2500*/  BRA.U UP1, `(.L_x_40) ;  /* 0x0000000501487547 */ /* 0x000fea000b800000 */
[----:B------:R-:W-:Y:S01]  /*2510*/  ISETP.NE.AND P2, PT, R2, RZ, PT ;  /* 0x000000ff0200720c */ /* 0x000fe20003f45270 */
[----:B------:R-:W-:Y:S01]  /*2520*/  IMAD.MOV.U32 R12, RZ, RZ, 0x1 ;  /* 0x00000001ff0c7424 */ /* 0x000fe200078e00ff */
[----:B------:R-:W-:Y:S02]  /*2530*/  CS2R R10, SRZ ;  /* 0x00000000000a7805 */ /* 0x000fe4000001ff00 */
[----:B------:R-:W-:Y:S01]  /*2540*/  CS2R R8, SRZ ;  /* 0x0000000000087805 */ /* 0x000fe2000001ff00 */
[----:B------:R-:W-:Y:S01]  /*2550*/  UMOV UR4, 0x400 ;  /* 0x0000040000047882 */ /* 0x000fe20000000000 */
[----:B------:R-:W-:Y:S01]  /*2560*/  UMOV UR6, URZ ;  /* 0x000000ff00067c82 */ /* 0x000fe20008000000 */
[----:B------:R-:W-:-:S12]  /*2570*/  ULEA UR37, UR37, UR4, 0x18 ;  /* 0x0000000425257291 */ /* 0x000fd8000f8ec0ff */
.L_x_44:
[----:B------:R-:W-:Y:S02]  /*2580*/  LEA R0, R8, UR37, 0x3 ;  /* 0x0000002508007c11 */ /* 0x000fe4000f8e18ff */
[----:B------:R-:W-:-:S03]  /*2590*/  SHF.L.U32 R5, R9, 0x1f, RZ ;  /* 0x0000001f09057819 */ /* 0x000fc600000006ff */
[----:B------:R-:W-:Y:S01]  /*25a0*/  VIADD R4, R0, 0xe0 ;  /* 0x000000e000047836 */ /* 0x000fe20000000000 */
[----:B------:R-:W1:Y:S02]  /*25b0*/  SYNCS.PHASECHK.TRANS64.TRYWAIT P0, [R0+URZ+0xd0], R5 ;  /* 0x0000d005000075a7 */ /* 0x000e6400080011ff */
[----:B-1----:R-:W-:Y:S05]  /*25c0*/  @!P0 BRA `(.L_x_41) ;  /* 0x0000004c00608947 */ /* 0x002fea0003800000 */
.L_x_115:
[----:B------:R-:W-:Y:S01]  /*25d0*/  ULEA UR5, UR6, UR37, 0x3 ;  /* 0x0000002506057291 */ /* 0x000fe2000f8e18ff */
[----:B------:R-:W-:Y:S02]  /*25e0*/  PRMT R4, RZ, 0x654, R4 ;  /* 0x00000654ff047816 */ /* 0x000fe40000000004 */
[----:B-1----:R-:W-:Y:S01]  /*25f0*/  SHF.L.U32 R5, R12, 0x1f, RZ ;  /* 0x0000001f0c057819 */ /* 0x002fe200000006ff */
[----:B------:R-:W-:Y:S01]  /*2600*/  UIADD3 UR4, UPT, UPT, UR5, 0x70, URZ ;  /* 0x0000007005047890 */ /* 0x000fe2000fffe0ff */
[----:B------:R1:W-:Y:S05]  /*2610*/  SYNCS.ARRIVE.TRANS64.RED.A1T0 RZ, [R4+URZ], RZ ;  /* 0x000000ff04ff79a7 */ /* 0x0003ea00081004ff */
[----:B------:R-:W-:Y:S01]  /*2620*/  IMAD.U32 R7, RZ, RZ, UR4 ;  /* 0x00000004ff077e24 */ /* 0x000fe2000f8e00ff */
[----:B------:R-:W2:Y:S04]  /*2630*/  SYNCS.PHASECHK.TRANS64.TRYWAIT P0, [UR5+0x80], R5 ;  /* 0x00008005ff0075a7 */ /* 0x000ea80008001105 */
[----:B------:R-:W-:Y:S01]  /*2640*/  PRMT R6, R2, 0x654, R7 ;  /* 0x0000065402067816 */ /* 0x000fe20000000007 */
[----:B-1----:R-:W-:Y:S01]  /*2650*/  @!P2 IMAD.MOV.U32 R4, RZ, RZ, 0x10 ;  /* 0x00000010ff04a424 */ /* 0x002fe200078e00ff */
[----:B--2---:R-:W-:Y:S06]  /*2660*/  @!P0 BRA `(.L_x_42) ;  /* 0x0000004c004c8947 */ /* 0x004fec0003800000 */
.L_x_117:
[----:B------:R-:W-:Y:S01]  /*2670*/  ULEA UR4, UR6, UR37, 0x4 ;  /* 0x0000002506047291 */ /* 0x000fe2000f8e20ff */
[----:B------:R-:W-:Y:S01]  /*2680*/  SEL R3, R6, R3, !P2 ;  /* 0x0000000306037207 */ /* 0x000fe20005000000 */
[----:B------:R-:W-:Y:S01]  /*2690*/  UIADD3 UR5, UPT, UPT, UR5, 0x70, URZ ;  /* 0x0000007005057890 */ /* 0x000fe2000fffe0ff */
[----:B-1----:R-:W-:Y:S01]  /*26a0*/  LEA R0, R11, UR37, 0x3 ;  /* 0x000000250b007c11 */ /* 0x002fe2000f8e18ff */
[----:B------:R-:W-:Y:S01]  /*26b0*/  UIADD3 UR4, UPT, UPT, UR4, 0x100, URZ ;  /* 0x0000010004047890 */ /* 0x000fe2000fffe0ff */
[----:B------:R-:W-:Y:S01]  /*26c0*/  SHF.L.U32 R5, R10, 0x1f, RZ ;  /* 0x0000001f0a057819 */ /* 0x000fe200000006ff */
[----:B------:R1:W-:Y:S01]  /*26d0*/  @!P2 SYNCS.ARRIVE.TRANS64.RED RZ, [R3+URZ], R4 ;  /* 0x0000000403ffa9a7 */ /* 0x0003e200080004ff */
[----:B------:R-:W-:Y:S01]  /*26e0*/  UIADD3 UR6, UPT, UPT, UR6, 0x1, URZ ;  /* 0x0000000106067890 */ /* 0x000fe2000fffe0ff */
[----:B------:R-:W-:-:S03]  /*26f0*/  VIADD R8, R8, 0x1 ;  /* 0x0000000108087836 */ /* 0x000fc60000000000 */
[----:B------:R-:W-:Y:S02]  /*2700*/  UISETP.NE.AND UP0, UPT, UR6, 0x2, UPT ;  /* 0x000000020600788c */ /* 0x000fe4000bf05270 */
[----:B------:R-:W-:Y:S06]  /*2710*/  UGETNEXTWORKID.BROADCAST [UR4], [UR5] ;  /* 0x00000000040073ca */ /* 0x000fec0008000100 */
[----:B------:R-:W-:Y:S01]  /*2720*/  USEL UR4, URZ, 0x1, UP0 ;  /* 0x00000001ff047887 */ /* 0x000fe20008000000 */
[----:B------:R-:W-:Y:S01]  /*2730*/  ISETP.NE.AND P0, PT, R8, 0x2, PT ;  /* 0x000000020800780c */ /* 0x000fe20003f05270 */
[----:B------:R-:W-:Y:S01]  /*2740*/  USEL UR6, UR6, URZ, UP0 ;  /* 0x000000ff06067287 */ /* 0x000fe20008000000 */
[----:B------:R-:W2:Y:S03]  /*2750*/  SYNCS.PHASECHK.TRANS64.TRYWAIT P1, [R0+URZ+0x70], R5 ;  /* 0x00007005000075a7 */ /* 0x000ea600080211ff */
[----:B------:R-:W-:Y:S01]  /*2760*/  LOP3.LUT R12, R12, UR4, RZ, 0x3c, !PT ;  /* 0x000000040c0c7c12 */ /* 0x000fe2000f8e3cff */
[----:B-12---:R-:W-:Y:S07]  /*2770*/  @!P1 BRA `(.L_x_43) ;  /* 0x0000004c00209947 */ /* 0x006fee0003800000 */
.L_x_118:
[C---:B------:R-:W-:Y:S01]  /*2780*/  LEA R4, R11.reuse, UR37, 0x4 ;  /* 0x000000250b047c11 */ /* 0x040fe2000f8e20ff */
[----:B-1----:R-:W-:Y:S01]  /*2790*/  VIADD R0, R0, 0x80 ;  /* 0x0000008000007836 */ /* 0x002fe20000000000 */
[----:B------:R-:W-:Y:S01]  /*27a0*/  SEL R8, R8, RZ, P0 ;  /* 0x000000ff08087207 */ /* 0x000fe20000000000 */
[----:B------:R-:W-:-:S03]  /*27b0*/  VIADD R11, R11, 0x1 ;  /* 0x000000010b0b7836 */ /* 0x000fc60000000000 */
[----:B------:R-:W1:Y:S01]  /*27c0*/  LDS.128 R4, [R4+0x100] ;  /* 0x0001000004047984 */ /* 0x000e620000000c00 */
[----:B------:R-:W-:Y:S02]  /*27d0*/  PRMT R0, RZ, 0x654, R0 ;  /* 0x00000654ff007816 */ /* 0x000fe40000000000 */
[C---:B------:R-:W-:Y:S01]  /*27e0*/  ISETP.NE.AND P1, PT, R11.reuse, 0x2, PT ;  /* 0x000000020b00780c */ /* 0x040fe20003f25270 */
[----:B------:R-:W-:Y:S01]  /*27f0*/  @!PT LDS RZ, [RZ] ;  /* 0x00000000fffff984 */ /* 0x000fe20000000800 */
[----:B------:R-:W-:Y:S01]  /*2800*/  @!PT LDS RZ, [RZ] ;  /* 0x00000000fffff984 */ /* 0x000fe20000000800 */
[----:B------:R-:W-:Y:S01]  /*2810*/  @!PT LDS RZ, [RZ] ;  /* 0x00000000fffff984 */ /* 0x000fe20000000800 */
[----:B------:R-:W-:Y:S01]  /*2820*/  @!PT LDS RZ, [RZ] ;  /* 0x00000000fffff984 */ /* 0x000fe20000000800 */
[----:B------:R2:W-:Y:S06]  /*2830*/  MEMBAR.ALL.CTA ;  /* 0x0000000000007992 */ /* 0x0005ec0000008000 */
[----:B--2---:R-:W2:Y:S01]  /*2840*/  FENCE.VIEW.ASYNC.S ;  /* 0x00000000000073c6 */ /* 0x004ea20000000000 */
[----:B------:R-:W-:Y:S01]  /*2850*/  SEL R11, R11, RZ, P1 ;  /* 0x000000ff0b0b7207 */ /* 0x000fe20000800000 */
[----:B--2---:R2:W-:Y:S01]  /*2860*/  SYNCS.ARRIVE.TRANS64.RED.A1T0 RZ, [R0+URZ], RZ ;  /* 0x000000ff00ff79a7 */ /* 0x0045e200081004ff */
[----:B-1----:R-:W-:-:S02]  /*2870*/  LOP3.LUT P3, RZ, R6, 0x1, RZ, 0xc0, !PT ;  /* 0x0000000106ff7812 */ /* 0x002fc4000786c0ff */
[----:B------:R-:W-:-:S04]  /*2880*/  SEL R5, RZ, 0x1, P1 ;  /* 0x00000001ff057807 */ /* 0x000fc80000800000 */
[----:B------:R-:W-:Y:S02]  /*2890*/  LOP3.LUT R10, R10, R5, RZ, 0x3c, !PT ;  /* 0x000000050a0a7212 */ /* 0x000fe400078e3cff */
[----:B--2---:R-:W-:-:S04]  /*28a0*/  SEL R0, RZ, 0x1, P0 ;  /* 0x00000001ff007807 */ /* 0x004fc80000000000 */
[----:B------:R-:W-:Y:S01]  /*28b0*/  LOP3.LUT R9, R9, R0, RZ, 0x3c, !PT ;  /* 0x0000000009097212 */ /* 0x000fe200078e3cff */
[----:B------:R-:W-:Y:S06]  /*28c0*/  @P3 BRA `(.L_x_44) ;  /* 0xfffffffc002c3947 */ /* 0x000fec000383ffff */
[----:B------:R-:W-:Y:S01]  /*28d0*/  ULEA UR5, UR6, UR37, 0x3 ;  /* 0x0000002506057291 */ /* 0x000fe2000f8e18ff */
[----:B------:R-:W-:-:S08]  /*28e0*/  SHF.L.U32 R3, R12, 0x1f, RZ ;  /* 0x0000001f0c037819 */ /* 0x000fd000000006ff */
[----:B------:R-:W1:Y:S02]  /*28f0*/  SYNCS.PHASECHK.TRANS64 P0, [UR5+0x80], R3 ;  /* 0x00008003ff0075a7 */ /* 0x000e640008001005 */
[----:B-1----:R-:W-:Y:S05]  /*2900*/  @P0 BRA `(.L_x_45) ;  /* 0x0000000000080947 */ /* 0x002fea0003800000 */
[----:B------:R-:W1:Y:S02]  /*2910*/  SYNCS.PHASECHK.TRANS64.TRYWAIT P0, [UR5+0x80], R3 ;  /* 0x00008003ff0075a7 */ /* 0x000e640008001105 */
[----:B-1----:R-:W-:Y:S05]  /*2920*/  @!P0 BRA `(.L_x_46) ;  /* 0x0000004800c88947 */ /* 0x002fea0003800000 */
.L_x_45:
[----:B------:R-:W-:-:S04]  /*2930*/  UIADD3 UR4, UPT, UPT, UR6, 0x1, URZ ;  /* 0x0000000106047890 */ /* 0x000fc8000fffe0ff */
[----:B------:R-:W-:-:S04]  /*2940*/  UISETP.NE.AND UP0, UPT, UR4, 0x2, UPT ;  /* 0x000000020400788c */ /* 0x000fc8000bf05270 */
[----:B------:R-:W-:Y:S02]  /*2950*/  USEL UR7, URZ, 0x1, UP0 ;  /* 0x00000001ff077887 */ /* 0x000fe40008000000 */
[----:B------:R-:W-:-:S04]  /*2960*/  USEL UR4, UR4, URZ, UP0 ;  /* 0x000000ff04047287 */ /* 0x000fc80008000000 */
[----:B------:R-:W-:Y:S01]  /*2970*/  ULEA UR4, UR4, UR37, 0x3 ;  /* 0x0000002504047291 */ /* 0x000fe2000f8e18ff */
[----:B-1----:R-:W-:-:S04]  /*2980*/  LOP3.LUT R3, R12, UR7, RZ, 0x3c, !PT ;  /* 0x000000070c037c12 */ /* 0x002fc8000f8e3cff */
[----:B------:R-:W-:-:S04]  /*2990*/  SHF.L.U32 R0, R3, 0x1f, RZ ;  /* 0x0000001f03007819 */ /* 0x000fc800000006ff */
[----:B------:R-:W1:Y:S02]  /*29a0*/  SYNCS.PHASECHK.TRANS64 P0, [UR4+0x80], R0 ;  /* 0x00008000ff0075a7 */ /* 0x000e640008001004 */
[----:B-1----:R-:W-:Y:S05]  /*29b0*/  @P0 EXIT ;  /* 0x000000000000094d */ /* 0x002fea0003800000 */
[----:B------:R-:W-:Y:S02]  /*29c0*/  SHF.L.U32 R3, R3, 0x1f, RZ ;  /* 0x0000001f03037819 */ /* 0x000fe400000006ff */
[----:B------:R-:W-:-:S07]  /*29d0*/  MOV R0, UR4 ;  /* 0x0000000400007c02 */ /* 0x000fce0008000f00 */
.L_x_47:
[----:B-1----:R1:W2:Y:S02]  /*29e0*/  SYNCS.PHASECHK.TRANS64.TRYWAIT P0, [R0+URZ+0x80], R3 ;  /* 0x00008003000075a7 */ /* 0x0022a400080011ff */
[----:B--2---:R-:W-:Y:S05]  /*29f0*/  @!P0 NANOSLEEP.SYNCS 0x989680 ;  /* 0x009896800000895d */ /* 0x004fea0003900000 */
[----:B------:R-:W2:Y:S02]  /*2a00*/  @!P0 SYNCS.PHASECHK.TRANS64 P0, [R0+URZ+0x80], R3 ;  /* 0x00008003000085a7 */ /* 0x000ea400080010ff */
[----:B--2---:R-:W-:Y:S05]  /*2a10*/  @P0 EXIT ;  /* 0x000000000000094d */ /* 0x004fea0003800000 */
[----:B------:R-:W-:Y:S05]  /*2a20*/  BRA `(.L_x_47) ;  /* 0xfffffffc00ec7947 */ /* 0x000fea000383ffff */
.L_x_40:
[----:B------:R-:W-:-:S09]  /*2a30*/  UISETP.NE.AND UP1, UPT, UR8, URZ, UPT ;  /* 0x000000ff0800728c */ /* 0x000fd2000bf25270 */
[----:B------:R-:W-:Y:S05]  /*2a40*/  BRA.U UP1, `(.L_x_48) ;  /* 0x0000000d01787547 */ /* 0x000fea000b800000 */
[----:B------:R-:W-:Y:S01]  /*2a50*/  UMOV UR4, 0x40 ;  /* 0x0000004000047882 */ /* 0x000fe20000000000 */
[----:B------:R-:W-:Y:S01]  /*2a60*/  NOP ;  /* 0x0000000000007918 */ /* 0x000fe20000000000 */
[----:B------:R-:W-:Y:S01]  /*2a70*/  ULEA UR4, UR37, UR4, 0x18 ;  /* 0x0000000425047291 */ /* 0x000fe2000f8ec0ff */
[----:B------:R-:W-:Y:S02]  /*2a80*/  UMOV UR5, 0x400 ;  /* 0x0000040000057882 */ /* 0x000fe40000000000 */
[----:B------:R-:W-:-:S06]  /*2a90*/  ULEA UR37, UR37, UR5, 0x18 ;  /* 0x0000000525257291 */ /* 0x000fcc000f8ec0ff */
[----:B------:R-:W1:Y:S02]  /*2aa0*/  LDS.U8 R0, [UR4+0x1c] ;  /* 0x00001c04ff007984 */ /* 0x000e640008000000 */
[----:B-1----:R-:W-:-:S13]  /*2ab0*/  ISETP.NE.AND P0, PT, R0, RZ, PT ;  /* 0x000000ff0000720c */ /* 0x002fda0003f05270 */
[----:B------:R-:W-:Y:S05]  /*2ac0*/  @P0 BRA `(.L_x_49) ;  /* 0x0000000000580947 */ /* 0x000fea0003800000 */
[----:B------:R-:W-:-:S13]  /*2ad0*/  ELECT P0, URZ, PT ;  /* 0x0000000000ff782f */ /* 0x000fda0003800000 */
[----:B------:R-:W-:Y:S05]  /*2ae0*/  @!P0 BRA `(.L_x_50) ;  /* 0x0000000000608947 */ /* 0x000fea0003800000 */
[----:B------:R-:W-:Y:S01]  /*2af0*/  UMOV UR5, 0x10 ;  /* 0x0000001000057882 */ /* 0x000fe20000000000 */
[----:B------:R-:W-:Y:S01]  /*2b00*/  HFMA2 R0, -RZ, RZ, 0, 5.9604644775390625e-08 ;  /* 0x00000001ff007431 */ /* 0x000fe200000001ff */
[----:B------:R-:W-:-:S03]  /*2b10*/  MOV R2, 0xffff ;  /* 0x0000ffff00027802 */ /* 0x000fc60000000f00 */
[----:B------:R-:W-:Y:S04]  /*2b20*/  DEPBAR.LE SB1, 0x36 ;  /* 0x00009d800000791a */ /* 0x000fe80000000000 */
[----:B------:R-:W1:Y:S02]  /*2b30*/  UTCATOMSWS.FIND_AND_SET.ALIGN UP0, UR5, UR5 ;  /* 0x00000005000575e3 */ /* 0x000e640008000800 */
[----:B-1----:R-:W-:Y:S01]  /*2b40*/  MOV R3, UR5 ;  /* 0x0000000500037c02 */ /* 0x002fe20008000f00 */
[----:B------:R-:W-:Y:S06]  /*2b50*/  BRA.U UP0, `(.L_x_51) ;  /* 0x0000000100187547 */ /* 0x000fec000b800000 */
.L_x_52:
[----:B------:R-:W-:Y:S05]  /*2b60*/  NANOSLEEP 0x64 ;  /* 0x000000640000795d */ /* 0x000fea0003800000 */
[----:B------:R-:W-:-:S05]  /*2b70*/  UMOV UR5, 0x10 ;  /* 0x0000001000057882 */ /* 0x000fca0000000000 */
[----:B------:R-:W-:Y:S04]  /*2b80*/  DEPBAR.LE SB1, 0x36 ;  /* 0x00009d800000791a */ /* 0x000fe80000000000 */
[----:B------:R-:W1:Y:S02]  /*2b90*/  UTCATOMSWS.FIND_AND_SET.ALIGN UP0, UR5, UR5 ;  /* 0x00000005000575e3 */ /* 0x000e640008000800 */
[----:B-1----:R-:W-:Y:S01]  /*2ba0*/  MOV R3, UR5 ;  /* 0x0000000500037c02 */ /* 0x002fe20008000f00 */
[----:B------:R-:W-:Y:S05]  /*2bb0*/  BRA.U !UP0, `(.L_x_52) ;  /* 0xfffffffd08e87547 */ /* 0x000fea000b83ffff */
.L_x_51:
[-C--:B------:R-:W-:Y:S02]  /*2bc0*/  SHF.L.U32 R2, R2, R3.reuse, RZ ;  /* 0x0000000302027219 */ /* 0x080fe400000006ff */
[----:B------:R-:W-:Y:S01]  /*2bd0*/  SHF.L.U32 R0, R0, R3, RZ ;  /* 0x0000000300007219 */ /* 0x000fe200000006ff */
[----:B------:R-:W-:Y:S02]  /*2be0*/  IMAD.SHL.U32 R3, R3, 0x20, RZ ;  /* 0x0000002003037824 */ /* 0x000fe400078e00ff */
[----:B------:R1:W-:Y:S04]  /*2bf0*/  ATOMS.OR RZ, [UR4+0x14], R2 ;  /* 0x00001402ffff798c */ /* 0x0003e8000b000004 */
[----:B------:R1:W-:Y:S04]  /*2c00*/  ATOMS.OR RZ, [UR4+0x18], R0 ;  /* 0x00001800ffff798c */ /* 0x0003e8000b000004 */
[----:B------:R1:W-:Y:S01]  /*2c10*/  STS [UR37+0x120], R3 ;  /* 0x00012003ff007988 */ /* 0x0003e20008000825 */
[----:B------:R-:W-:Y:S05]  /*2c20*/  BRA `(.L_x_50) ;  /* 0x0000000000107947 */ /* 0x000fea0003800000 */
.L_x_49:
[----:B------:R-:W-:Y:S02]  /*2c30*/  MOV R0, 0xffffffff ;  /* 0xffffffff00007802 */ /* 0x000fe40000000f00 */
[----:B------:R-:W-:-:S03]  /*2c40*/  MOV R2, 0x2c70 ;  /* 0x00002c7000027802 */ /* 0x000fc60000000f00 */
[----:B------:R1:W-:Y:S04]  /*2c50*/  STS [UR37+0x120], R0 ;  /* 0x00012000ff007988 */ /* 0x0003e80008000825 */
[----:B-1-3-5:R-:W-:Y:S05]  /*2c60*/  CALL.REL.NOINC `($__internal_1_$__cuda_sm10x_tcgen05_guardrail_trap_phase_invalid_during_alloc) ;  /* 0x0000004c00847944 */ /* 0x02afea0003c00000 */
.L_x_50:
[----:B------:R-:W-:Y:S05]  /*2c70*/  WARPSYNC.ALL ;  /* 0x0000000000007948 */ /* 0x000fea0003800000 */
[----:B------:R-:W2:Y:S01]  /*2c80*/  S2UR UR6, SR_CgaCtaId ;  /* 0x00000000000679c3 */ /* 0x000ea20000008800 */
[----:B------:R-:W-:Y:S01]  /*2c90*/  UMOV UR4, 0x400 ;  /* 0x0000040000047882 */ /* 0x000fe20000000000 */
[----:B------:R-:W-:-:S06]  /*2ca0*/  NOP ;  /* 0x0000000000007918 */ /* 0x000fcc0000000000 */
[----:B------:R-:W-:Y:S06]  /*2cb0*/  BAR.ARV 0x6, 0xa0 ;  /* 0x0182800000007b1d */ /* 0x000fec0000002000 */
[----:B------:R-:W4:Y:S01]  /*2cc0*/  LDCU UR7, c[0x0][0x38c] ;  /* 0x00007180ff0777ac */ /* 0x000f220008000800 */
[----:B------:R-:W-:Y:S01]  /*2cd0*/  IMAD.MOV.U32 R11, RZ, RZ, 0x1 ;  /* 0x00000001ff0b7424 */ /* 0x000fe200078e00ff */
[----:B------:R-:W-:Y:S01]  /*2ce0*/  CS2R R8, SRZ ;  /* 0x0000000000087805 */ /* 0x000fe2000001ff00 */
[----:B------:R-:W-:Y:S01]  /*2cf0*/  IMAD.MOV.U32 R10, RZ, RZ, RZ ;  /* 0x000000ffff0a7224 */ /* 0x000fe200078e00ff */
[----:B------:R-:W-:Y:S01]  /*2d00*/  UMOV UR18, URZ ;  /* 0x000000ff00127c82 */ /* 0x000fe20008000000 */
[----:B------:R-:W-:Y:S01]  /*2d10*/  UMOV UR17, URZ ;  /* 0x000000ff00117c82 */ /* 0x000fe20008000000 */
[----:B------:R-:W-:Y:S01]  /*2d20*/  UMOV UR20, 0x0 ;  /* 0x0000000000147882 */ /* 0x000fe20000000000 */
[----:B------:R-:W-:Y:S01]  /*2d30*/  UMOV UR21, 0x42004a0 ;  /* 0x042004a000157882 */ /* 0x000fe20000000000 */
[----:B--2---:R-:W-:Y:S01]  /*2d40*/  ULEA UR6, UR6, UR4, 0x18 ;  /* 0x0000000406067291 */ /* 0x004fe2000f8ec0ff */
[----:B------:R-:W2:Y:S03]  /*2d50*/  LDCU UR4, c[0x0][0x38c] ;  /* 0x00007180ff0477ac */ /* 0x000ea60008000800 */
[----:B------:R-:W-:-:S02]  /*2d60*/  UIADD3 UR11, UPT, UPT, UR6, 0x4400, URZ ;  /* 0x00004400060b7890 */ /* 0x000fc4000fffe0ff */
[----:B----4-:R-:W-:-:S03]  /*2d70*/  UIADD3 UR7, UPT, UPT, UR7, 0x1f, URZ ;  /* 0x0000001f07077890 */ /* 0x010fc6000fffe0ff */
[----:B-1----:R-:W1:Y:S01]  /*2d80*/  LDS R0, [UR6+0x120] ;  /* 0x00012006ff007984 */ /* 0x002e620008000800 */
[----:B------:R-:W-:Y:S02]  /*2d90*/  UIADD3 UR12, UPT, UPT, UR6, 0x6400, URZ ;  /* 0x00006400060c7890 */ /* 0x000fe4000fffe0ff */
[----:B------:R-:W-:Y:S02]  /*2da0*/  USHF.R.S32.HI UR5, URZ, 0x1f, UR7 ;  /* 0x0000001fff057899 */ /* 0x000fe40008011407 */
[----:B------:R-:W-:Y:S02]  /*2db0*/  USHF.R.U32.HI UR11, URZ, 0x4, UR11 ;  /* 0x00000004ff0b7899 */ /* 0x000fe4000801160b */
[----:B------:R-:W-:Y:S02]  /*2dc0*/  ULEA.HI UR5, UR5, UR7, URZ, 0x5 ;  /* 0x0000000705057291 */ /* 0x000fe4000f8f28ff */
[----:B------:R-:W-:Y:S02]  /*2dd0*/  USHF.R.U32.HI UR12, URZ, 0x4, UR12 ;  /* 0x00000004ff0c7899 */ /* 0x000fe4000801160c */
[----:B------:R-:W-:-:S02]  /*2de0*/  USHF.R.S32.HI UR5, URZ, 0x5, UR5 ;  /* 0x00000005ff057899 */ /* 0x000fc40008011405 */
[----:B------:R-:W-:Y:S02]  /*2df0*/  ULOP3.LUT UR11, UR11, 0x3fff, URZ, 0xc0, !UPT ;  /* 0x00003fff0b0b7892 */ /* 0x000fe4000f8ec0ff */
[----:B------:R-:W-:Y:S02]  /*2e00*/  UISETP.LT.AND UP0, UPT, UR5, 0x1, UPT ;  /* 0x000000010500788c */ /* 0x000fe4000bf01270 */
[----:B------:R-:W-:Y:S02]  /*2e10*/  ULOP3.LUT UR12, UR12, 0x3fff, URZ, 0xc0, !UPT ;  /* 0x00003fff0c0c7892 */ /* 0x000fe4000f8ec0ff */
[----:B------:R-:W-:Y:S02]  /*2e20*/  USEL UR10, UR5, 0x1, !UP0 ;  /* 0x00000001050a7887 */ /* 0x000fe4000c000000 */
[----:B------:R-:W-:Y:S02]  /*2e30*/  ULOP3.LUT UR11, UR11, 0x10000, URZ, 0xfc, !UPT ;  /* 0x000100000b0b7892 */ /* 0x000fe4000f8efcff */
[----:B------:R-:W-:-:S02]  /*2e40*/  ULOP3.LUT UR12, UR12, 0x10000, URZ, 0xfc, !UPT ;  /* 0x000100000c0c7892 */ /* 0x000fc4000f8efcff */
[----:B------:R-:W-:Y:S02]  /*2e50*/  UIADD3 UR10, UPT, UPT, -UR10, URZ, URZ ;  /* 0x000000ff0a0a7290 */ /* 0x000fe4000fffe1ff */
[----:B--2---:R-:W-:Y:S01]  /*2e60*/  UISETP.GE.AND UP3, UPT, UR4, 0x1, UPT ;  /* 0x000000010400788c */ /* 0x004fe2000bf66270 */
[----:B-1----:R-:W-:-:S15]  /*2e70*/  R2UR UR19, R0 ;  /* 0x00000000001372ca */ /* 0x002fde00000e0000 */
.L_x_59:
[----:B------:R-:W-:Y:S02]  /*2e80*/  LEA R0, R10, UR6, 0x3 ;  /* 0x000000060a007c11 */ /* 0x000fe4000f8e18ff */
[----:B------:R-:W-:Y:S02]  /*2e90*/  SHF.L.U32 R5, R9, 0x1f, RZ ;  /* 0x0000001f09057819 */ /* 0x000fe400000006ff */
[----:B------:R-:W-:Y:S01]  /*2ea0*/  PLOP3.LUT P0, PT, PT, PT, UP3, 0x80, 0x8 ;  /* 0x000000000008781c */ /* 0x000fe20003f0f038 */
[----:B------:R-:W-:Y:S01]  /*2eb0*/  VIADD R3, R0, 0x80 ;  /* 0x0000008000037836 */ /* 0x000fe20000000000 */
[----:B-1----:R-:W1:Y:S02]  /*2ec0*/  SYNCS.PHASECHK.TRANS64.TRYWAIT P1, [R0+URZ+0x70], R5 ;  /* 0x00007005000075a7 */ /* 0x002e6400080211ff */
[----:B-1--4-:R-:W-:Y:S09]  /*2ed0*/  @!P1 BRA `(.L_x_53) ;  /* 0x0000004400749947 */ /* 0x012ff20003800000 */
.L_x_120:
[----:B------:R-:W-:Y:S01]  /*2ee0*/  LEA R4, R10, UR6, 0x4 ;  /* 0x000000060a047c11 */ /* 0x000fe2000f8e20ff */
[----:B------:R-:W-:Y:S01]  /*2ef0*/  @UP3 ULEA UR4, UR17, UR6, 0x3 ;  /* 0x0000000611043291 */ /* 0x000fe2000f8e18ff */
[----:B------:R-:W-:Y:S01]  /*2f00*/  PLOP3.LUT P2, PT, PT, PT, PT, 0x80, 0x8 ;  /* 0x000000000008781c */ /* 0x000fe20003f4f070 */
[----:B------:R-:W-:Y:S01]  /*2f10*/  ULEA UR9, UR18, UR6, 0x3 ;  /* 0x0000000612097291 */ /* 0x000fe2000f8e18ff */
[----:B------:R-:W-:Y:S02]  /*2f20*/  PRMT R3, RZ, 0x654, R3 ;  /* 0x00000654ff037816 */ /* 0x000fe40000000003 */
[----:B-1----:R-:W1:Y:S01]  /*2f30*/  LDS.128 R4, [R4+0x100] ;  /* 0x0001000004047984 */ /* 0x002e620000000c00 */
[----:B------:R-:W-:Y:S02]  /*2f40*/  @P0 SHF.L.U32 R2, R8, 0x1f, RZ ;  /* 0x0000001f08020819 */ /* 0x000fe400000006ff */
[----:B------:R-:W-:Y:S01]  /*2f50*/  SHF.L.U32 R0, R11, 0x1f, RZ ;  /* 0x0000001f0b007819 */ /* 0x000fe200000006ff */
[----:B------:R-:W-:Y:S01]  /*2f60*/  @!PT LDS RZ, [RZ] ;  /* 0x00000000fffff984 */ /* 0x000fe20000000800 */
[----:B------:R-:W-:Y:S01]  /*2f70*/  @!PT LDS RZ, [RZ] ;  /* 0x00000000fffff984 */ /* 0x000fe20000000800 */
[----:B------:R-:W-:Y:S01]  /*2f80*/  @!PT LDS RZ, [RZ] ;  /* 0x00000000fffff984 */ /* 0x000fe20000000800 */
[----:B------:R-:W-:Y:S01]  /*2f90*/  @!PT LDS RZ, [RZ] ;  /* 0x00000000fffff984 */ /* 0x000fe20000000800 */
[----:B------:R2:W-:Y:S06]  /*2fa0*/  MEMBAR.ALL.CTA ;  /* 0x0000000000007992 */ /* 0x0005ec0000008000 */
[----:B--2---:R-:W2:Y:S02]  /*2fb0*/  FENCE.VIEW.ASYNC.S ;  /* 0x00000000000073c6 */ /* 0x004ea40000000000 */
[----:B--2---:R2:W-:Y:S01]  /*2fc0*/  SYNCS.ARRIVE.TRANS64.RED.A1T0 RZ, [R3+URZ], RZ ;  /* 0x000000ff03ff79a7 */ /* 0x0045e200081004ff */
[----:B------:R2:W4:Y:S01]  /*2fd0*/  @P0 SYNCS.PHASECHK.TRANS64.TRYWAIT P2, [UR4], R2 ;  /* 0x00000002ff0005a7 */ /* 0x0005220008041104 */
[----:B-1----:R-:W-:Y:S01]  /*2fe0*/  LOP3.LUT P1, RZ, R6, 0x1, RZ, 0xc0, !PT ;  /* 0x0000000106ff7812 */ /* 0x002fe2000782c0ff */
[----:B------:R-:W1:Y:S02]  /*2ff0*/  SYNCS.PHASECHK.TRANS64.TRYWAIT P0, [UR9+0xb0], R0 ;  /* 0x0000b000ff0075a7 */ /* 0x000e640008001109 */
[----:B-12-4-:R-:W-:Y:S10]  /*3000*/  @!P0 BRA `(.L_x_54) ;  /* 0x00000044003c8947 */ /* 0x016ff40003800000 */
.L_x_122:
[----:B------:R-:W-:Y:S01]  /*3010*/  IADD3 R10, PT, PT, R10, 0x1, RZ ;  /* 0x000000010a0a7810 */ /* 0x000fe20007ffe0ff */
[----:B------:R-:W-:Y:S06]  /*3020*/  BRA.U !UP3, `(.L_x_55) ;  /* 0x000000010ba07547 */ /* 0x000fec000b800000 */
[----:B------:R-:W-:Y:S02]  /*3030*/  ULEA.HI UR8, UR18, UR18, URZ, 0x1 ;  /* 0x0000001212087291 */ /* 0x000fe4000f8f08ff */
[----:B------:R-:W-:Y:S02]  /*3040*/  UPLOP3.LUT UP4, UPT, UPT, UPT, UPT, 0x40, 0x4 ;  /* 0x000000000004789c */ /* 0x000fe40003f8e870 */
[----:B------:R-:W-:Y:S02]  /*3050*/  USHF.L.U32 UR4, UR8, 0x6, URZ ;  /* 0x0000000608047899 */ /* 0x000fe400080006ff */
[----:B------:R-:W-:Y:S02]  /*3060*/  ULOP3.LUT UR8, UR8, 0xffe, URZ, 0xc0, !UPT ;  /* 0x00000ffe08087892 */ /* 0x000fe4000f8ec0ff */
[----:B------:R-:W-:Y:S02]  /*3070*/  ULOP3.LUT UR4, UR4, 0xffffff80, URZ, 0xc0, !UPT ;  /* 0xffffff8004047892 */ /* 0x000fe4000f8ec0ff */
[----:B------:R-:W-:-:S02]  /*3080*/  UIADD3 UR8, UPT, UPT, -UR8, UR18, URZ ;  /* 0x0000001208087290 */ /* 0x000fc4000fffe1ff */
[----:B------:R-:W-:Y:S01]  /*3090*/  UIADD3 UR4, UPT, UPT, UR19, UR4, URZ ;  /* 0x0000000413047290 */ /* 0x000fe2000fffe0ff */
[----:B------:R-:W-:Y:S01]  /*30a0*/  UMOV UR16, UR10 ;  /* 0x0000000a00107c82 */ /* 0x000fe20008000000 */
[----:B------:R-:W-:Y:S02]  /*30b0*/  UMOV UR15, UR5 ;  /* 0x00000005000f7c82 */ /* 0x000fe40008000000 */
[----:B------:R-:W-:Y:S01]  /*30c0*/  ULEA UR8, UR8, UR4, 0x14 ;  /* 0x0000000408087291 */ /* 0x000fe2000f8ea0ff */
[----:B------:R-:W-:-:S11]  /*30d0*/  UMOV UR14, UR17 ;  /* 0x00000011000e7c82 */ /* 0x000fd60008000000 */
.L_x_58:
[----:B------:R-:W-:Y:S02]  /*30e0*/  UIADD3 UR16, UPT, UPT, UR16, 0x1, URZ ;  /* 0x0000000110107890 */ /* 0x000fe4000fffe0ff */
[----:B--2---:R-:W-:Y:S02]  /*30f0*/  ULEA UR7, UR14, UR6, 0x3 ;  /* 0x000000060e077291 */ /* 0x004fe4000f8e18ff */
[----:B------:R-:W-:Y:S01]  /*3100*/  UISETP.NE.AND UP0, UPT, UR16, URZ, UPT ;  /* 0x000000ff1000728c */ /* 0x000fe2000bf05270 */
[----:B----4-:R-:W-:Y:S10]  /*3110*/  @P2 BRA `(.L_x_56) ;  /* 0x00000000000c2947 */ /* 0x010ff40003800000 */
[----:B-1----:R-:W-:Y:S04]  /*3120*/  SHF.L.U32 R3, R8, 0x1f, RZ ;  /* 0x0000001f08037819 */ /* 0x002fe800000006ff */
[----:B------:R-:W1:Y:S02]  /*3130*/  SYNCS.PHASECHK.TRANS64.TRYWAIT P0, [UR7], R3 ;  /* 0x00000003ff0075a7 */ /* 0x000e640008001107 */
[----:B-1----:R-:W-:Y:S05]  /*3140*/  @!P0 BRA `(.L_x_57) ;  /* 0x0000004400048947 */ /* 0x002fea0003800000 */
.L_x_56:
[----:B------:R-:W-:Y:S01]  /*3150*/  UISETP.NE.AND UP1, UPT, UR15, 0x1, UPT ;  /* 0x000000010f00788c */ /* 0x000fe2000bf25270 */
[----:B------:R-:W-:Y:S01]  /*3160*/  PLOP3.LUT P2, PT, PT, PT, PT, 0x80, 0x8 ;  /* 0x000000000008781c */ /* 0x000fe20003f4f070 */
[----:B------:R-:W-:Y:S02]  /*3170*/  UIADD3 UR17, UPT, UPT, UR14, 0x1, URZ ;  /* 0x000000010e117890 */ /* 0x000fe4000fffe0ff */
[----:B------:R-:W-:Y:S02]  /*3180*/  ULEA UR22, UR14, UR12, 0x8 ;  /* 0x0000000c0e167291 */ /* 0x000fe4000f8e40ff */
[----:B------:R-:W-:Y:S01]  /*3190*/  UISETP.NE.AND UP2, UPT, UR17, 0x4, UPT ;  /* 0x000000041100788c */ /* 0x000fe2000bf45270 */
[----:B------:R-:W-:Y:S01]  /*31a0*/  PLOP3.LUT P0, PT, PT, PT, UP1, 0x80, 0x8 ;  /* 0x000000000008781c */ /* 0x000fe20003f0f018 */
[----:B------:R-:W-:Y:S02]  /*31b0*/  ULEA UR24, UR14, UR11, 0x7 ;  /* 0x0000000b0e187291 */ /* 0x000fe4000f8e38ff */
[----:B------:R-:W-:Y:S02]  /*31c0*/  USEL UR13, URZ, 0x1, UP2 ;  /* 0x00000001ff0d7887 */ /* 0x000fe40009000000 */
[----:B------:R-:W-:Y:S02]  /*31d0*/  USEL UR17, UR17, URZ, UP2 ;  /* 0x000000ff11117287 */ /* 0x000fe40009000000 */
[----:B------:R-:W-:Y:S02]  /*31e0*/  UIADD3 UR7, UPT, UPT, UR7, 0x20, URZ ;  /* 0x0000002007077890 */ /* 0x000fe4000fffe0ff */
[----:B------:R-:W-:Y:S01]  /*31f0*/  @UP1 ULEA UR4, UR17, UR6, 0x3 ;  /* 0x0000000611041291 */ /* 0x000fe2000f8e18ff */
[----:B------:R-:W-:Y:S01]  /*3200*/  LOP3.LUT R8, R8, UR13, RZ, 0x3c, !PT ;  /* 0x0000000d08087c12 */ /* 0x000fe2000f8e3cff */
[----:B------:R-:W-:Y:S01]  /*3210*/  UMOV UR23, 0xc0004010 ;  /* 0xc000401000177882 */ /* 0x000fe20000000000 */
[----:B------:R-:W-:Y:S01]  /*3220*/  UMOV UR25, 0xc0004010 ;  /* 0xc000401000197882 */ /* 0x000fe20000000000 */
[----:B------:R-:W-:Y:S01]  /*3230*/  UIADD3 UR15, UPT, UPT, UR15, -0x1, URZ ;  /* 0xffffffff0f0f7890 */ /* 0x000fe2000fffe0ff */
[----:B-1----:R-:W-:Y:S01]  /*3240*/  @P0 SHF.L.U32 R0, R8, 0x1f, RZ ;  /* 0x0000001f08000819 */ /* 0x002fe200000006ff */
[----:B------:R-:W-:Y:S03]  /*3250*/  UMOV UR14, UR17 ;  /* 0x00000011000e7c82 */ /* 0x000fe60008000000 */
[----:B------:R2:W4:Y:S01]  /*3260*/  @P0 SYNCS.PHASECHK.TRANS64.TRYWAIT P2, [UR4], R0 ;  /* 0x00000000ff0005a7 */ /* 0x0005220008041104 */
[----:B------:R2:W-:Y:S01]  /*3270*/  UTCIMMA gdesc[UR24], gdesc[UR22], tmem[UR8], tmem[UR20], idesc[UR21], UP4 ;  /* 0x00ff1416180075ea */ /* 0x0005e2000a000108 */
[----:B------:R-:W-:Y:S01]  /*3280*/  UPLOP3.LUT UP4, UPT, UPT, UPT, UPT, 0x80, 0x8 ;  /* 0x000000000008789c */ /* 0x000fe20003f8f070 */
[----:B------:R2:W-:Y:S01]  /*3290*/  UTCBAR [UR7], URZ ;  /* 0x000000ff070073e9 */ /* 0x0005e200080000ff */
[----:B------:R-:W-:Y:S09]  /*32a0*/  BRA.U UP0, `(.L_x_58) ;  /* 0xfffffffd008c7547 */ /* 0x000ff2000b83ffff */
.L_x_55:
[----:B------:R-:W-:Y:S01]  /*32b0*/  UIADD3 UR18, UPT, UPT, UR18, 0x1, URZ ;  /* 0x0000000112127890 */ /* 0x000fe2000fffe0ff */
[C---:B------:R-:W-:Y:S01]  /*32c0*/  ISETP.NE.AND P0, PT, R10.reuse, 0x2, PT ;  /* 0x000000020a00780c */ /* 0x040fe20003f05270 */
[----:B------:R-:W-:Y:S02]  /*32d0*/  UIADD3 UR9, UPT, UPT, UR9, 0x90, URZ ;  /* 0x0000009009097890 */ /* 0x000fe4000fffe0ff */
[----:B------:R-:W-:Y:S01]  /*32e0*/  UISETP.NE.AND UP0, UPT, UR18, 0x4, UPT ;  /* 0x000000041200788c */ /* 0x000fe2000bf05270 */
[----:B-12---:R-:W-:Y:S02]  /*32f0*/  SEL R0, RZ, 0x1, P0 ;  /* 0x00000001ff007807 */ /* 0x006fe40000000000 */
[----:B------:R-:W-:Y:S01]  /*3300*/  SEL R10, R10, RZ, P0 ;  /* 0x000000ff0a0a7207 */ /* 0x000fe20000000000 */
[----:B------:R-:W-:Y:S01]  /*3310*/  USEL UR4, URZ, 0x1, UP0 ;  /* 0x00000001ff047887 */ /* 0x000fe20008000000 */
[----:B------:R-:W-:Y:S01]  /*3320*/  LOP3.LUT R9, R9, R0, RZ, 0x3c, !PT ;  /* 0x0000000009097212 */ /* 0x000fe200078e3cff */
[----:B------:R-:W-:Y:S01]  /*3330*/  USEL UR18, UR18, URZ, UP0 ;  /* 0x000000ff12127287 */ /* 0x000fe20008000000 */
[----:B------:R1:W-:Y:S03]  /*3340*/  UTCBAR [UR9], URZ ;  /* 0x000000ff090073e9 */ /* 0x0003e600080000ff */
[----:B------:R-:W-:Y:S01]  /*3350*/  LOP3.LUT R11, R11, UR4, RZ, 0x3c, !PT ;  /* 0x000000040b0b7c12 */ /* 0x000fe2000f8e3cff */
[----:B------:R-:W-:Y:S07]  /*3360*/  @P1 BRA `(.L_x_59) ;  /* 0xfffffff800c41947 */ /* 0x000fee000383ffff */
[----:B------:R-:W2:Y:S01]  /*3370*/  S2UR UR4, SR_CgaCtaId ;  /* 0x00000000000479c3 */ /* 0x000ea20000008800 */
[----:B------:R-:W-:Y:S01]  /*3380*/  ELECT P0, URZ, PT ;  /* 0x0000000000ff782f */ /* 0x000fe20003800000 */
[----:B------:R-:W-:Y:S01]  /*3390*/  IMAD.MOV.U32 R0, RZ, RZ, 0x1 ;  /* 0x00000001ff007424 */ /* 0x000fe200078e00ff */
[----:B------:R-:W-:Y:S01]  /*33a0*/  UIADD3 UR6, UPT, UPT, UR6, 0xb0, URZ ;  /* 0x000000b006067890 */ /* 0x000fe2000fffe0ff */
[----:B------:R-:W-:Y:S01]  /*33b0*/  SHF.L.U32 R3, R11, 0x1f, RZ ;  /* 0x0000001f0b037819 */ /* 0x000fe200000006ff */
[----:B------:R-:W-:-:S03]  /*33c0*/  UMOV UR5, 0x40 ;  /* 0x0000004000057882 */ /* 0x000fc60000000000 */
[----:B------:R-:W-:Y:S01]  /*33d0*/  UVIRTCOUNT.DEALLOC.SMPOOL 0x80 ;  /* 0x000000800000784c */ /* 0x000fe20000000000 */
[----:B--2---:R-:W-:Y:S02]  /*33e0*/  ULEA UR4, UR4, UR5, 0x18 ;  /* 0x0000000504047291 */ /* 0x004fe4000f8ec0ff */
[----:B------:R-:W-:-:S07]  /*33f0*/  ULEA UR5, UR18, UR6, 0x3 ;  /* 0x0000000612057291 */ /* 0x000fce000f8e18ff */
[----:B------:R2:W-:Y:S02]  /*3400*/  @P0 STS.U8 [UR4+0x1c], R0 ;  /* 0x00001c00ff000988 */ /* 0x0005e40008000004 */
[----:B------:R-:W3:Y:S02]  /*3410*/  SYNCS.PHASECHK.TRANS64.TRYWAIT P0, [UR5], R3 ;  /* 0x00000003ff0075a7 */ /* 0x000ee40008001105 */
[----:B--23--:R-:W-:Y:S05]  /*3420*/  @!P0 BRA `(.L_x_60) ;  /* 0x0000004000648947 */ /* 0x00cfea0003800000 */
.L_x_125:
[----:B------:R-:W-:-:S04]  /*3430*/  UIADD3 UR7, UPT, UPT, UR18, 0x1, URZ ;  /* 0x0000000112077890 */ /* 0x000fc8000fffe0ff */
[----:B------:R-:W-:-:S04]  /*3440*/  UISETP.NE.AND UP0, UPT, UR7, 0x4, UPT ;  /* 0x000000040700788c */ /* 0x000fc8000bf05270 */
[----:B------:R-:W-:Y:S02]  /*3450*/  USEL UR8, URZ, 0x1, UP0 ;  /* 0x00000001ff087887 */ /* 0x000fe40008000000 */
[----:B------:R-:W-:-:S04]  /*3460*/  USEL UR7, UR7, URZ, UP0 ;  /* 0x000000ff07077287 */ /* 0x000fc80008000000 */
[----:B------:R-:W-:Y:S01]  /*3470*/  ULEA UR5, UR7, UR6, 0x3 ;  /* 0x0000000607057291 */ /* 0x000fe2000f8e18ff */
[----:B------:R-:W-:-:S04]  /*3480*/  LOP3.LUT R2, R11, UR8, RZ, 0x3c, !PT ;  /* 0x000000080b027c12 */ /* 0x000fc8000f8e3cff */
[----:B--2---:R-:W-:-:S04]  /*3490*/  SHF.L.U32 R3, R2, 0x1f, RZ ;  /* 0x0000001f02037819 */ /* 0x004fc800000006ff */
[----:B------:R-:W2:Y:S02]  /*34a0*/  SYNCS.PHASECHK.TRANS64.TRYWAIT P0, [UR5], R3 ;  /* 0x00000003ff0075a7 */ /* 0x000ea40008001105 */
[----:B--2---:R-:W-:Y:S05]  /*34b0*/  @!P0 BRA `(.L_x_61) ;  /* 0x0000004000588947 */ /* 0x004fea0003800000 */
.L_x_127:
        /* <DEDUP_REMOVED lines=9> */
.L_x_129:
[----:B------:R-:W-:-:S04]  /*3550*/  UIADD3 UR7, UPT, UPT, UR7, 0x1, URZ ;  /* 0x0000000107077890 */ /* 0x000fc8000fffe0ff */
[----:B------:R-:W-:-:S04]  /*3560*/  UISETP.NE.AND UP0, UPT, UR7, 0x4, UPT ;  /* 0x000000040700788c */ /* 0x000fc8000bf05270 */
[----:B------:R-:W-:Y:S02]  /*3570*/  USEL UR5, URZ, 0x1, UP0 ;  /* 0x00000001ff057887 */ /* 0x000fe40008000000 */
[----:B------:R-:W-:-:S04]  /*3580*/  USEL UR7, UR7, URZ, UP0 ;  /* 0x000000ff07077287 */ /* 0x000fc80008000000 */
[----:B------:R-:W-:Y:S01]  /*3590*/  ULEA UR7, UR7, UR6, 0x3 ;  /* 0x0000000607077291 */ /* 0x000fe2000f8e18ff */
[----:B--2---:R-:W-:-:S04]  /*35a0*/  LOP3.LUT R3, R2, UR5, RZ, 0x3c, !PT ;  /* 0x0000000502037c12 */ /* 0x004fc8000f8e3cff */
[----:B------:R-:W-:-:S04]  /*35b0*/  SHF.L.U32 R3, R3, 0x1f, RZ ;  /* 0x0000001f03037819 */ /* 0x000fc800000006ff */
[----:B------:R-:W2:Y:S02]  /*35c0*/  SYNCS.PHASECHK.TRANS64.TRYWAIT P0, [UR7], R3 ;  /* 0x00000003ff0075a7 */ /* 0x000ea40008001107 */
[----:B--2---:R-:W-:Y:S05]  /*35d0*/  @!P0 BRA `(.L_x_63) ;  /* 0x0000004000408947 */ /* 0x004fea0003800000 */
.L_x_131:
[----:B------:R-:W-:Y:S01]  /*35e0*/  NOP ;  /* 0x0000000000007918 */ /* 0x000fe20000000000 */
[----:B--2---:R-:W2:Y:S01]  /*35f0*/  LDS R0, [UR4+0x14] ;  /* 0x00001404ff007984 */ /* 0x004ea20008000800 */
[----:B------:R-:W-:Y:S01]  /*3600*/  ULOP3.LUT UR6, UR19, 0xffff, URZ, 0xc0, !UPT ;  /* 0x0000ffff13067892 */ /* 0x000fe2000f8ec0ff */
[----:B------:R-:W-:Y:S01]  /*3610*/  UMOV UR8, 0xffff ;  /* 0x0000ffff00087882 */ /* 0x000fe20000000000 */
[----:B------:R-:W-:Y:S02]  /*3620*/  UMOV UR5, 0x1 ;  /* 0x0000000100057882 */ /* 0x000fe40000000000 */
[----:B------:R-:W-:-:S04]  /*3630*/  USHF.R.U32.HI UR6, URZ, 0x5, UR6 ;  /* 0x00000005ff067899 */ /* 0x000fc80008011606 */
[----:B------:R-:W-:Y:S02]  /*3640*/  USHF.L.U32 UR8, UR8, UR6, URZ ;  /* 0x0000000608087299 */ /* 0x000fe400080006ff */
[----:B------:R-:W-:-:S04]  /*3650*/  USHF.L.U32 UR5, UR5, UR6, URZ ;  /* 0x0000000605057299 */ /* 0x000fc800080006ff */
[----:B--2---:R-:W-:-:S04]  /*3660*/  LOP3.LUT R0, R0, UR8, RZ, 0xc0, !PT ;  /* 0x0000000800007c12 */ /* 0x004fc8000f8ec0ff */
[----:B------:R-:W-:-:S13]  /*3670*/  ISETP.NE.AND P0, PT, R0, UR8, PT ;  /* 0x0000000800007c0c */ /* 0x000fda000bf05270 */
[----:B------:R-:W-:Y:S05]  /*3680*/  @P0 BRA `(.L_x_64) ;  /* 0x0000000000580947 */ /* 0x000fea0003800000 */
[----:B------:R-:W2:Y:S02]  /*3690*/  LDS R0, [UR4+0x18] ;  /* 0x00001804ff007984 */ /* 0x000ea40008000800 */
[----:B--2---:R-:W-:-:S04]  /*36a0*/  LOP3.LUT R0, R0, UR5, RZ, 0xc0, !PT ;  /* 0x0000000500007c12 */ /* 0x004fc8000f8ec0ff */
[----:B------:R-:W-:-:S13]  /*36b0*/  ISETP.NE.AND P0, PT, R0, UR5, PT ;  /* 0x0000000500007c0c */ /* 0x000fda000bf05270 */
[----:B------:R-:W-:Y:S05]  /*36c0*/  @P0 BRA `(.L_x_65) ;  /* 0x00000000003c0947 */ /* 0x000fea0003800000 */
[----:B------:R-:W2:Y:S01]  /*36d0*/  S2R R2, SR_LANEID ;  /* 0x0000000000027919 */ /* 0x000ea20000000000 */
[----:B------:R-:W-:Y:S01]  /*36e0*/  ULOP3.LUT UR8, URZ, UR8, URZ, 0x33, !UPT ;  /* 0x00000008ff087292 */ /* 0x000fe2000f8e33ff */
[----:B------:R-:W-:Y:S01]  /*36f0*/  LOP3.LUT R4, RZ, UR5, RZ, 0x33, !PT ;  /* 0x00000005ff047c12 */ /* 0x000fe2000f8e33ff */
[----:B------:R-:W-:Y:S02]  /*3700*/  VOTEU.ANY UR7, UPT, PT ;  /* 0x0000000000077886 */ /* 0x000fe400038e0100 */
[----:B------:R-:W-:Y:S01]  /*3710*/  UFLO.U32 UR7, UR7 ;  /* 0x00000007000772bd */ /* 0x000fe200080e0000 */
[----:B------:R-:W3:Y:S01]  /*3720*/  REDUX UR5, R4 ;  /* 0x00000000040573c4 */ /* 0x000ee20000000000 */
[----:B------:R-:W-:-:S06]  /*3730*/  IMAD.U32 R0, RZ, RZ, UR8 ;  /* 0x00000008ff007e24 */ /* 0x000fcc000f8e00ff */
[----:B------:R1:W-:Y:S01]  /*3740*/  UTCATOMSWS.AND URZ, UR8 ;  /* 0x0000000800ff79e3 */ /* 0x0003e20008000000 */
[----:B------:R-:W4:Y:S01]  /*3750*/  REDUX UR6, R0 ;  /* 0x00000000000673c4 */ /* 0x000f220000000000 */
[----:B--2---:R-:W-:Y:S01]  /*3760*/  ISETP.EQ.U32.AND P0, PT, R2, UR7, PT ;  /* 0x0000000702007c0c */ /* 0x004fe2000bf02070 */
[----:B---3--:R-:W-:Y:S01]  /*3770*/  IMAD.U32 R2, RZ, RZ, UR5 ;  /* 0x00000005ff027e24 */ /* 0x008fe2000f8e00ff */
[----:B----4-:R-:W-:-:S11]  /*3780*/  MOV R3, UR6 ;  /* 0x0000000600037c02 */ /* 0x010fd60008000f00 */
[----:B------:R1:W-:Y:S04]  /*3790*/  @P0 ATOMS.AND RZ, [UR4+0x14], R3 ;  /* 0x00001403ffff098c */ /* 0x0003e8000a800004 */
[----:B------:R1:W-:Y:S01]  /*37a0*/  @P0 ATOMS.AND RZ, [UR4+0x18], R2 ;  /* 0x00001802ffff098c */ /* 0x0003e2000a800004 */
[----:B------:R-:W-:Y:S05]  /*37b0*/  BRA `(.L_x_66) ;  /* 0x0000000000147947 */ /* 0x000fea0003800000 */
.L_x_65:
[----:B------:R-:W-:Y:S02]  /*37c0*/  MOV R2, 0x37e0 ;  /* 0x000037e000027802 */ /* 0x000fe40000000f00 */
[----:B-1--45:R-:W-:Y:S05]  /*37d0*/  CALL.REL.NOINC `($__internal_0_$__cuda_sm10x_tcgen05_guardrail_trap_col_being_dealloced_not_returned_by_alloc) ;  /* 0x00000040009c7944 */ /* 0x032fea0003c00000 */
[----:B------:R-:W-:Y:S05]  /*37e0*/  BRA `(.L_x_66) ;  /* 0x0000000000087947 */ /* 0x000fea0003800000 */
.L_x_64:
[----:B------:R-:W-:Y:S02]  /*37f0*/  MOV R2, 0x3810 ;  /* 0x0000381000027802 */ /* 0x000fe40000000f00 */
[----:B-1--45:R-:W-:Y:S05]  /*3800*/  CALL.REL.NOINC `($__internal_2_$__cuda_sm10x_tcgen05_guardrail_trap_unallocated_columns_being_dealloced) ;  /* 0x0000004000a87944 */ /* 0x032fea0003c00000 */
.L_x_66:
[----:B------:R-:W-:Y:S01]  /*3810*/  NOP ;  /* 0x0000000000007918 */ /* 0x000fe20000000000 */
[----:B-1----:R-:W-:Y:S05]  /*3820*/  EXIT ;  /* 0x000000000000794d */ /* 0x002fea0003800000 */
.L_x_48:
[----:B------:R-:W-:-:S09]  /*3830*/  UISETP.NE.OR UP2, UPT, UR8, 0x3, !UP2 ;  /* 0x000000030800788c */ /* 0x000fd2000d745670 */
[----:B------:R-:W-:Y:S05]  /*3840*/  BRA.U UP2, `(.L_x_67) ;  /* 0x0000000d02407547 */ /* 0x000fea000b800000 */
[----:B------:R-:W1:Y:S01]  /*3850*/  LDC R0, c[0x0][0xb30] ;  /* 0x0002cc00ff007b82 */ /* 0x000e620000000800 */
[----:B------:R-:W2:Y:S01]  /*3860*/  LDCU.64 UR8, c[0x0][0x888] ;  /* 0x00011100ff0877ac */ /* 0x000ea20008000a00 */
[----:B------:R-:W-:Y:S02]  /*3870*/  HFMA2 R29, -RZ, RZ, 0, 0 ;  /* 0x00000000ff1d7431 */ /* 0x000fe400000001ff */
[----:B------:R-:W-:Y:S01]  /*3880*/  IMAD.MOV.U32 R31, RZ, RZ, 0x1 ;  /* 0x00000001ff1f7424 */ /* 0x000fe200078e00ff */
[----:B------:R-:W-:Y:S01]  /*3890*/  MOV R23, 0x1000 ;  /* 0x0000100000177802 */ /* 0x000fe20000000f00 */
[----:B------:R-:W4:Y:S01]  /*38a0*/  LDCU.64 UR4, c[0x0][0x890] ;  /* 0x00011200ff0477ac */ /* 0x000f220008000a00 */
[----:B------:R-:W-:Y:S01]  /*38b0*/  IMAD.MOV.U32 R30, RZ, RZ, RZ ;  /* 0x000000ffff1e7224 */ /* 0x000fe200078e00ff */
[----:B------:R-:W3:Y:S01]  /*38c0*/  LDC R19, c[0x0][0x370] ;  /* 0x0000dc00ff137b82 */ /* 0x000ee20000000800 */
[----:B------:R-:W-:Y:S01]  /*38d0*/  UMOV UR7, 0x400 ;  /* 0x0000040000077882 */ /* 0x000fe20000000000 */
[----:B------:R-:W-:-:S02]  /*38e0*/  UPLOP3.LUT UP1, UPT, UPT, UPT, UPT, 0x40, 0x4 ;  /* 0x000000000004789c */ /* 0x000fc40003f2e870 */
[----:B------:R-:W-:-:S04]  /*38f0*/  ULEA UR7, UR37, UR7, 0x18 ;  /* 0x0000000725077291 */ /* 0x000fc8000f8ec0ff */
[----:B------:R-:W3:Y:S01]  /*3900*/  LDC R2, c[0x0][0xb0c] ;  /* 0x0002c300ff027b82 */ /* 0x000ee20000000800 */
[----:B------:R-:W-:Y:S02]  /*3910*/  UIADD3 UR13, UPT, UPT, UR7, 0x48, URZ ;  /* 0x00000048070d7890 */ /* 0x000fe4000fffe0ff */
[----:B--2---:R-:W-:Y:S02]  /*3920*/  UISETP.NE.U32.AND UP2, UPT, UR8, URZ, UPT ;  /* 0x000000ff0800728c */ /* 0x004fe4000bf45070 */
[----:B------:R-:W-:Y:S02]  /*3930*/  UIADD3 UR17, UPT, UPT, UR7, 0x40, URZ ;  /* 0x0000004007117890 */ /* 0x000fe4000fffe0ff */
[----:B----4-:R-:W-:Y:S01]  /*3940*/  UISETP.NE.U32.AND UP3, UPT, UR4, URZ, UPT ;  /* 0x000000ff0400728c */ /* 0x010fe2000bf65070 */
[----:B------:R-:W2:Y:S01]  /*3950*/  LDC R18, c[0x0][0xb20] ;  /* 0x0002c800ff127b82 */ /* 0x000ea20000000800 */
[----:B-1----:R-:W-:Y:S01]  /*3960*/  ISETP.NE.AND P1, PT, R0, 0x1, PT ;  /* 0x000000010000780c */ /* 0x002fe20003f25270 */
[----:B------:R-:W-:-:S02]  /*3970*/  UISETP.NE.AND.EX UP2, UPT, UR9, URZ, UPT, UP2 ;  /* 0x000000ff0900728c */ /* 0x000fc4000bf45320 */
[----:B------:R-:W-:Y:S02]  /*3980*/  UPRMT UR13, UR37, 0x654, UR13 ;  /* 0x00000654250d7896 */ /* 0x000fe4000800000d */
[----:B------:R-:W-:Y:S02]  /*3990*/  UISETP.NE.AND.EX UP3, UPT, UR5, URZ, UPT, UP3 ;  /* 0x000000ff0500728c */ /* 0x000fe4000bf65330 */
[----:B------:R-:W1:Y:S08]  /*39a0*/  LDC.64 R32, c[0x0][0x348] ;  /* 0x0000d200ff207b82 */ /* 0x000e700000000a00 */
[----:B------:R-:W4:Y:S08]  /*39b0*/  LDC.64 R16, c[0x0][0xb10] ;  /* 0x0002c400ff107b82 */ /* 0x000f300000000a00 */
[----:B------:R-:W1:Y:S08]  /*39c0*/  LDC.64 R6, c[0x0][0xb18] ;  /* 0x0002c600ff067b82 */ /* 0x000e700000000a00 */
[----:B------:R-:W1:Y:S08]  /*39d0*/  LDC.64 R4, c[0x0][0xb28] ;  /* 0x0002ca00ff047b82 */ /* 0x000e700000000a00 */
[----:B--23--:R-:W1:Y:S02]  /*39e0*/  LDC R22, c[0x0][0x374] ;  /* 0x0000dd00ff167b82 */ /* 0x00ce640000000800 */
.L_x_76:
[C---:B------:R-:W-:Y:S02]  /*39f0*/  LEA R0, R30.reuse, UR7, 0x3 ;  /* 0x000000071e007c11 */ /* 0x040fe4000f8e18ff */
[----:B------:R-:W-:Y:S02]  /*3a00*/  SHF.L.U32 R3, R29, 0x1f, RZ ;  /* 0x0000001f1d037819 */ /* 0x000fe400000006ff */
[----:B------:R-:W-:Y:S02]  /*3a10*/  LEA R24, R30, UR7, 0x4 ;  /* 0x000000071e187c11 */ /* 0x000fe4000f8e20ff */
[----:B--2---:R-:W2:Y:S02]  /*3a20*/  SYNCS.PHASECHK.TRANS64.TRYWAIT P0, [R0+URZ+0x70], R3 ;  /* 0x00007003000075a7 */ /* 0x004ea400080011ff */
[----:B--2---:R-:W-:Y:S05]  /*3a30*/  @!P0 BRA `(.L_x_68) ;  /* 0x0000003c00408947 */ /* 0x004fea0003800000 */
.L_x_132:
[----:B------:R-:W-:Y:S01]  /*3a40*/  ISETP.GE.AND P0, PT, R40, 0x1, PT ;  /* 0x000000012800780c */ /* 0x000fe20003f06270 */
[----:B------:R-:W3:Y:S01]  /*3a50*/  LDS.128 R24, [R24+0x100] ;  /* 0x0001000018187984 */ /* 0x000ee20000000c00 */
[----:B--2---:R-:W-:Y:S01]  /*3a60*/  VIADD R0, R0, 0x80 ;  /* 0x0000008000007836 */ /* 0x004fe20000000000 */
[----:B------:R-:W-:Y:S01]  /*3a70*/  @!PT LDS RZ, [RZ] ;  /* 0x00000000fffff984 */ /* 0x000fe20000000800 */
[----:B------:R-:W-:Y:S01]  /*3a80*/  @!PT LDS RZ, [RZ] ;  /* 0x00000000fffff984 */ /* 0x000fe20000000800 */
[----:B------:R-:W-:Y:S01]  /*3a90*/  @!PT LDS RZ, [RZ] ;  /* 0x00000000fffff984 */ /* 0x000fe20000000800 */
[----:B------:R-:W-:Y:S01]  /*3aa0*/  @!PT LDS RZ, [RZ] ;  /* 0x00000000fffff984 */ /* 0x000fe20000000800 */
[----:B------:R2:W-:Y:S06]  /*3ab0*/  MEMBAR.ALL.CTA ;  /* 0x0000000000007992 */ /* 0x0005ec0000008000 */
[----:B--2---:R-:W2:Y:S01]  /*3ac0*/  FENCE.VIEW.ASYNC.S ;  /* 0x00000000000073c6 */ /* 0x004ea20000000000 */
[----:B------:R-:W-:Y:S04]  /*3ad0*/  PRMT R0, RZ, 0x654, R0 ;  /* 0x00000654ff007816 */ /* 0x000fe80000000000 */
[----:B--2---:R2:W-:Y:S01]  /*3ae0*/  SYNCS.ARRIVE.TRANS64.RED.A1T0 RZ, [R0+URZ], RZ ;  /* 0x000000ff00ff79a7 */ /* 0x0045e200081004ff */
[----:B---3--:R-:W-:Y:S11]  /*3af0*/  LOP3.LUT P3, RZ, R26, 0x1, RZ, 0xc0, !PT ;  /* 0x000000011aff7812 */ /* 0x008ff6000786c0ff */
[----:B------:R-:W-:Y:S02]  /*3b00*/  @!UPT UIADD3 URZ, UPT, UPT, URZ, URZ, URZ ;  /* 0x000000fffffff290 */ /* 0x000fe4000fffe0ff */
[----:B------:R-:W-:Y:S02]  /*3b10*/  @P3 MOV R13, R24 ;  /* 0x00000018000d3202 */ /* 0x000fe40000000f00 */
[----:B------:R-:W-:Y:S01]  /*3b20*/  @P3 LOP3.LUT R8, R25, 0xffff, RZ, 0xc0, !PT ;  /* 0x0000ffff19083812 */ /* 0x000fe200078ec0ff */
[----:B--2---:R-:W-:Y:S06]  /*3b30*/  @!P0 BRA `(.L_x_69) ;  /* 0x0000000000a48947 */ /* 0x004fec0003800000 */
[----:B-1----:R-:W-:Y:S01]  /*3b40*/  IMAD.HI.U32 R35, R22, R7, RZ ;  /* 0x0000000716237227 */ /* 0x002fe200078e00ff */
[----:B------:R-:W-:Y:S02]  /*3b50*/  ISETP.NE.AND P0, PT, R6, 0x1, PT ;  /* 0x000000010600780c */ /* 0x000fe40003f05270 */
[----:B------:R-:W-:Y:S01]  /*3b60*/  ISETP.NE.AND P2, PT, R40, 0x1, PT ;  /* 0x000000012800780c */ /* 0x000fe20003f45270 */
[----:B----4-:R-:W-:Y:S01]  /*3b70*/  IMAD.HI.U32 R34, R19, R16, RZ ;  /* 0x0000001013227227 */ /* 0x010fe200078e00ff */
[----:B------:R-:W-:Y:S02]  /*3b80*/  SHF.R.U32.HI R35, RZ, R18, R35 ;  /* 0x00000012ff237219 */ /* 0x000fe40000011623 */
[----:B------:R-:W-:Y:S01]  /*3b90*/  ISETP.NE.AND P4, PT, R2, 0x1, PT ;  /* 0x000000010200780c */ /* 0x000fe20003f85270 */
[----:B------:R-:W-:Y:S01]  /*3ba0*/  IMAD.HI.U32 R36, R13, R16, RZ ;  /* 0x000000100d247227 */ /* 0x000fe200078e00ff */
[----:B------:R-:W-:Y:S02]  /*3bb0*/  SHF.R.U32.HI R34, RZ, R17, R34 ;  /* 0x00000011ff227219 */ /* 0x000fe40000011622 */
[----:B------:R-:W-:Y:S01]  /*3bc0*/  SEL R3, R22, R35, !P0 ;  /* 0x0000002316037207 */ /* 0x000fe20004000000 */
[C---:B------:R-:W-:Y:S01]  /*3bd0*/  IMAD.HI.U32 R35, R8.reuse, R7, RZ ;  /* 0x0000000708237227 */ /* 0x040fe200078e00ff */
[----:B------:R-:W-:Y:S02]  /*3be0*/  SEL R11, R19, R34, !P4 ;  /* 0x00000022130b7207 */ /* 0x000fe40006000000 */
[----:B------:R-:W-:Y:S01]  /*3bf0*/  SHF.R.U32.HI R36, RZ, R17, R36 ;  /* 0x00000011ff247219 */ /* 0x000fe20000011624 */
[----:B------:R-:W-:Y:S01]  /*3c00*/  IMAD.HI.U32 R38, R3, R4, RZ ;  /* 0x0000000403267227 */ /* 0x000fe200078e00ff */
[----:B------:R-:W-:Y:S03]  /*3c10*/  SHF.R.U32.HI R35, RZ, R18, R35 ;  /* 0x00000012ff237219 */ /* 0x000fe60000011623 */
[----:B------:R-:W-:Y:S01]  /*3c20*/  IMAD.HI.U32 R34, R11, R4, RZ ;  /* 0x000000040b227227 */ /* 0x000fe200078e00ff */
[----:B------:R-:W-:Y:S02]  /*3c30*/  @P2 SHF.R.U32.HI R3, RZ, R5, R38 ;  /* 0x00000005ff032219 */ /* 0x000fe40000011626 */
[----:B------:R-:W-:Y:S02]  /*3c40*/  SEL R9, R8, R35, !P0 ;  /* 0x0000002308097207 */ /* 0x000fe40004000000 */
[----:B------:R-:W-:Y:S01]  /*3c50*/  @P2 SHF.R.U32.HI R11, RZ, R5, R34 ;  /* 0x00000005ff0b2219 */ /* 0x000fe20000011622 */
[C---:B------:R-:W-:Y:S01]  /*3c60*/  IMAD R10, R40.reuse, R3, RZ ;  /* 0x00000003280a7224 */ /* 0x040fe200078e02ff */
[----:B------:R-:W-:Y:S01]  /*3c70*/  SEL R3, R13, R36, !P4 ;  /* 0x000000240d037207 */ /* 0x000fe20006000000 */
[C---:B------:R-:W-:Y:S03]  /*3c80*/  IMAD.HI.U32 R14, R9.reuse, R4, RZ ;  /* 0x00000004090e7227 */ /* 0x040fe600078e00ff */
[----:B------:R-:W-:Y:S01]  /*3c90*/  ISETP.GE.AND P0, PT, R9, R10, PT ;  /* 0x0000000a0900720c */ /* 0x000fe20003f06270 */
[C---:B------:R-:W-:Y:S01]  /*3ca0*/  IMAD R12, R40.reuse, R11, RZ ;  /* 0x0000000b280c7224 */ /* 0x040fe200078e02ff */
[-C--:B------:R-:W-:Y:S04]  /*3cb0*/  SHF.R.U32.HI R14, RZ, R5.reuse, R14 ;  /* 0x00000005ff0e7219 */ /* 0x080fe8000001160e */
[----:B------:R-:W-:Y:S02]  /*3cc0*/  ISETP.GE.OR P0, PT, R3, R12, P0 ;  /* 0x0000000c0300720c */ /* 0x000fe40000706670 */
[----:B------:R-:W-:Y:S05]  /*3cd0*/  SEL R15, R9, R14, !P2 ;  /* 0x0000000e090f7207 */ /* 0x000fea0005000000 */
[----:B------:R-:W-:Y:S04]  /*3ce0*/  IMAD.MOV R14, RZ, RZ, -R15 ;  /* 0x000000ffff0e7224 */ /* 0x000fe800078e0a0f */
[----:B------:R-:W-:Y:S02]  /*3cf0*/  IMAD R14, R40, R14, R9 ;  /* 0x0000000e280e7224 */ /* 0x000fe400078e0209 */
[C---:B------:R-:W-:Y:S05]  /*3d00*/  @!P0 IMAD.HI.U32 R10, R3.reuse, R4, RZ ;  /* 0x00000004030a8227 */ /* 0x040fea00078e00ff */
[----:B------:R-:W-:Y:S04]  /*3d10*/  @!P0 SHF.R.U32.HI R10, RZ, R5, R10 ;  /* 0x00000005ff0a8219 */ /* 0x000fe8000001160a */
[----:B------:R-:W-:Y:S01]  /*3d20*/  @!P0 SEL R0, R3, R10, !P2 ;  /* 0x0000000a03008207 */ /* 0x000fe20005000000 */
[----:B------:R-:W-:Y:S03]  /*3d30*/  IMAD.MOV R10, RZ, RZ, -R3 ;  /* 0x000000ffff0a7224 */ /* 0x000fe600078e0a03 */
[----:B------:R-:W-:Y:S01]  /*3d40*/  @!P0 IADD3 R15, PT, PT, R15, -R0, RZ ;  /* 0x800000000f0f8210 */ /* 0x000fe20007ffe0ff */
[----:B------:R-:W-:Y:S01]  /*3d50*/  @!P0 IMAD R0, R11, R14, R0 ;  /* 0x0000000e0b008224 */ /* 0x000fe200078e0200 */
[----:B------:R-:W-:Y:S01]  /*3d60*/  IADD3 R11, PT, PT, -R9, RZ, RZ ;  /* 0x000000ff090b7210 */ /* 0x000fe20007ffe1ff */
[----:B------:R-:W-:Y:S02]  /*3d70*/  IMAD R13, R2, R10, R13 ;  /* 0x0000000a020d7224 */ /* 0x000fe400078e020d */
[----:B------:R-:W-:Y:S02]  /*3d80*/  @!P0 IMAD R9, R15, R40, R3 ;  /* 0x000000280f098224 */ /* 0x000fe400078e0203 */
[----:B------:R-:W-:Y:S02]  /*3d90*/  @!P0 IMAD.MOV.U32 R3, RZ, RZ, R0 ;  /* 0x000000ffff038224 */ /* 0x000fe400078e0000 */
[----:B------:R-:W-:Y:S02]  /*3da0*/  IMAD R8, R6, R11, R8 ;  /* 0x0000000b06087224 */ /* 0x000fe400078e0208 */
[----:B------:R-:W-:Y:S02]  /*3db0*/  IMAD R13, R3, R2, R13 ;  /* 0x00000002030d7224 */ /* 0x000fe400078e020d */
[----:B------:R-:W-:Y:S02]  /*3dc0*/  IMAD R8, R9, R6, R8 ;  /* 0x0000000609087224 */ /* 0x000fe400078e0208 */
.L_x_69:
[----:B------:R-:W-:Y:S05]  /*3dd0*/  BRA.U UP1, `(.L_x_70) ;  /* 0x0000000101107547 */ /* 0x000fea000b800000 */
[----:B------:R-:W-:Y:S04]  /*3de0*/  MOV R0, UR6 ;  /* 0x0000000600007c02 */ /* 0x000fe80008000f00 */
[----:B------:R-:W-:Y:S04]  /*3df0*/  SHF.L.U32 R3, R0, 0x1f, RZ ;  /* 0x0000001f00037819 */ /* 0x000fe800000006ff */
[----:B------:R-:W2:Y:S02]  /*3e00*/  SYNCS.PHASECHK.TRANS64.TRYWAIT P0, [UR7+0x68], R3 ;  /* 0x00006803ff0075a7 */ /* 0x000ea40008001107 */
[----:B--2---:R-:W-:Y:S05]  /*3e10*/  @!P0 BRA `(.L_x_71) ;  /* 0x00000038005c8947 */ /* 0x004fea0003800000 */
.L_x_70:
[----:B------:R-:W-:Y:S02]  /*3e20*/  R2UR UR19, R21 ;  /* 0x00000000151372ca */ /* 0x000fe400000e0000 */
[----:B------:R-:W-:Y:S02]  /*3e30*/  R2UR UR18, R20 ;  /* 0x00000000141272ca */ /* 0x000fe400000e0000 */
[----:B------:R-:W-:Y:S02]  /*3e40*/  ISETP.NE.U32.AND P2, PT, RZ, UR4, PT ;  /* 0x00000004ff007c0c */ /* 0x000fe4000bf45070 */
[----:B------:R-:W-:Y:S02]  /*3e50*/  SHF.L.U32 R12, R31, 0x1f, RZ ;  /* 0x0000001f1f0c7819 */ /* 0x000fe400000006ff */
[----:B------:R-:W-:Y:S05]  /*3e60*/  ISETP.NE.AND.EX P2, PT, RZ, UR5, PT, P2 ;  /* 0x00000005ff007c0c */ /* 0x000fea000bf45320 */
[----:B------:R-:W-:Y:S02]  /*3e70*/  USHF.L.U32 UR19, UR19, 0x6, URZ ;  /* 0x0000000613137899 */ /* 0x000fe400080006ff */
[----:B------:R-:W-:Y:S01]  /*3e80*/  USHF.L.U32 UR18, UR18, 0x7, URZ ;  /* 0x0000000712127899 */ /* 0x000fe200080006ff */
[----:B------:R-:W-:Y:S11]  /*3e90*/  BRA.U !UP3, `(.L_x_72) ;  /* 0x000000010b347547 */ /* 0x000ff6000b800000 */
[----:B------:R-:W-:Y:S01]  /*3ea0*/  UPLOP3.LUT UP0, UPT, UPT, UPT, UP2, 0x80, 0x8 ;  /* 0x000000000008789c */ /* 0x000fe20003f0f020 */
[----:B--2---:R-:W-:Y:S02]  /*3eb0*/  HFMA2 R0, -RZ, RZ, 0, 5.9604644775390625e-08 ;  /* 0x00000001ff007431 */ /* 0x004fe400000001ff */
[----:B------:R-:W-:Y:S03]  /*3ec0*/  IMAD.MOV.U32 R91, RZ, RZ, 0x1 ;  /* 0x00000001ff5b7424 */ /* 0x000fe600078e00ff */
[----:B------:R-:W-:Y:S05]  /*3ed0*/  PLOP3.LUT P0, PT, PT, PT, UP0, 0x80, 0x8 ;  /* 0x000000000008781c */ /* 0x000fea0003f0f008 */
[----:B------:R-:W2:Y:S01]  /*3ee0*/  @UP0 LDCU.64 UR10, c[0x0][0x888] ;  /* 0x00011100ff0a07ac */ /* 0x000ea20008000a00 */
[----:B------:R-:W-:Y:S07]  /*3ef0*/  @UP0 UIMAD UR8, UR36, UR4, URZ ;  /* 0x00000004240802a4 */ /* 0x000fee000f8e02ff */
[----:B------:R-:W-:Y:S01]  /*3f00*/  @!P0 PRMT R91, R0, 0x7610, R91 ;  /* 0x00007610005b8816 */ /* 0x000fe2000000005b */
[----:B--2---:R-:W-:Y:S03]  /*3f10*/  @UP0 UIMAD.WIDE UR10, UR8, 0x4, UR10 ;  /* 0x00000004080a08a5 */ /* 0x004fe6000f8e020a */
[----:B------:R-:W2:Y:S03]  /*3f20*/  @!UP0 LDCU UR8, c[0x0][0x880] ;  /* 0x00011000ff0887ac */ /* 0x000ea60008000800 */
[----:B------:R-:W-:Y:S01]  /*3f30*/  IMAD.U32 R10, RZ, RZ, UR10 ;  /* 0x0000000aff0a7e24 */ /* 0x000fe2000f8e00ff */
[----:B------:R-:W-:Y:S05]  /*3f40*/  MOV R11, UR11 ;  /* 0x0000000b000b7c02 */ /* 0x000fea0008000f00 */
[----:B-----5:R3:W5:Y:S02]  /*3f50*/  @P0 LDG.E R50, desc[UR46][R10.64] ;  /* 0x0000002e0a320981 */ /* 0x020764000c1e1900 */
[----:B--23--:R-:W-:Y:S07]  /*3f60*/  @!P0 IMAD.U32 R50, RZ, RZ, UR8 ;  /* 0x00000008ff328e24 */ /* 0x00cfee000f8e00ff */
.L_x_72:
[----:B-----5:R-:W-:Y:S01]  /*3f70*/  @!P2 ISETP.EQ.AND P0, PT, R50, RZ, PT ;  /* 0x000000ff3200a20c */ /* 0x020fe20003f02270 */
[----:B------:R-:W-:Y:S01]  /*3f80*/  @!UPT UIADD3 URZ, UPT, UPT, URZ, URZ, URZ ;  /* 0x000000fffffff290 */ /* 0x000fe2000fffe0ff */
[----:B------:R-:W-:Y:S11]  /*3f90*/  @!P2 BRA `(.L_x_73) ;  /* 0x000000000014a947 */ /* 0x000ff60003800000 */
[----:B------:R-:W-:Y:S02]  /*3fa0*/  LOP3.LUT P2, RZ, R91, 0xff, RZ, 0xc0, !PT ;  /* 0x000000ff5bff7812 */ /* 0x000fe4000784c0ff */
[----:B------:R-:W-:Y:S04]  /*3fb0*/  PLOP3.LUT P0, PT, PT, PT, UP0, 0x80, 0x8 ;  /* 0x000000000008781c */ /* 0x000fe80003f0f008 */
[----:B------:R-:W-:Y:S07]  /*3fc0*/  PLOP3.LUT P0, PT, P0, PT, PT, 0x8, 0x80 ;  /* 0x000000000080781c */ /* 0x000fee000070e170 */
[----:B------:R-:W-:Y:S11]  /*3fd0*/  @P2 ISETP.EQ.AND P0, PT, R50, RZ, PT ;  /* 0x000000ff3200220c */ /* 0x000ff60003f02270 */
[----:B------:R-:W-:Y:S02]  /*3fe0*/  @!UPT UIADD3 URZ, UPT, UPT, URZ, URZ, URZ ;  /* 0x000000fffffff290 */ /* 0x000fe4000fffe0ff */
.L_x_73:
[----:B------:R-:W3:Y:S01]  /*3ff0*/  SYNCS.PHASECHK.TRANS64.TRYWAIT P2, [UR7+0x50], R12 ;  /* 0x0000500cff0075a7 */ /* 0x000ee20008041107 */
[----:B------:R-:W-:Y:S04]  /*4000*/  ELECT P4, URZ, PT ;  /* 0x0000000000ff782f */ /* 0x000fe80003880000 */
[----:B------:R-:W-:Y:S11]  /*4010*/  PLOP3.LUT P4, PT, P0, P4, PT, 0xf2, 0x2f ;  /* 0x00000000002f781c */ /* 0x000ff60000789e72 */
[----:B------:R-:W-:Y:S02]  /*4020*/  @!UPT UIADD3 URZ, UPT, UPT, URZ, URZ, URZ ;  /* 0x000000fffffff290 */ /* 0x000fe4000fffe0ff */
[----:B-1----:R-:W-:Y:S05]  /*4030*/  @!P4 IADD3 R21, P0, PT, R32, 0x580, RZ ;  /* 0x000005802015c810 */ /* 0x002fea0007f1e0ff */
[----:B------:R-:W-:Y:S01]  /*4040*/  @!P4 IMAD.X R20, RZ, RZ, R33, P0 ;  /* 0x000000ffff14c224 */ /* 0x000fe200000e0621 */
[----:B---3--:R-:W-:Y:S07]  /*4050*/  @!P2 BRA `(.L_x_74) ;  /* 0x0000003400e4a947 */ /* 0x008fee0003800000 */
.L_x_135:
[----:B------:R-:W3:Y:S01]  /*4060*/  LDC.64 R14, c[0x0][0xb10] ;  /* 0x0002c400ff0e7b82 */ /* 0x000ee20000000a00 */
[----:B------:R-:W-:Y:S01]  /*4070*/  @!P4 R2UR UR8, R20 ;  /* 0x000000001408c2ca */ /* 0x000fe200000e0000 */
[----:B------:R-:W-:Y:S01]  /*4080*/  VOTEU.ALL UP1, P4 ;  /* 0x0000000000ff7886 */ /* 0x000fe20002020000 */
[----:B------:R-:W-:Y:S01]  /*4090*/  @!P4 R2UR UR9, R21 ;  /* 0x000000001509c2ca */ /* 0x000fe200000e0000 */
[----:B------:R-:W-:Y:S01]  /*40a0*/  UMOV UR10, 0x0 ;  /* 0x00000000000a7882 */ /* 0x000fe20000000000 */
[----:B------:R-:W-:Y:S03]  /*40b0*/  UMOV UR11, 0x10000000 ;  /* 0x10000000000b7882 */ /* 0x000fe60000000000 */
[----:B------:R-:W5:Y:S01]  /*40c0*/  LDC.64 R10, c[0x0][0xb18] ;  /* 0x0002c600ff0a7b82 */ /* 0x000f620000000a00 */
[----:B------:R-:W-:Y:S01]  /*40d0*/  @!UP1 UIADD3 UR16, UPT, UPT, UR7, 0x200, URZ ;  /* 0x0000020007109890 */ /* 0x000fe2000fffe0ff */
[----:B------:R-:W-:Y:S01]  /*40e0*/  @P3 SHF.R.U32.HI R28, RZ, 0x10, R25 ;  /* 0x00000010ff1c3819 */ /* 0x000fe20000011619 */
[----:B------:R-:W-:Y:S01]  /*40f0*/  VOTEU.ALL UP1, P4 ;  /* 0x0000000000ff7886 */ /* 0x000fe20002020000 */
[----:B------:R-:W-:Y:S01]  /*4100*/  UMOV UR20, UR36 ;  /* 0x0000002400147c82 */ /* 0x000fe20008000000 */
[----:B------:R-:W-:Y:S03]  /*4110*/  VIADD R30, R30, 0x1 ;  /* 0x000000011e1e7836 */ /* 0x000fe60000000000 */
[----:B--2---:R-:W2:Y:S01]  /*4120*/  @!P1 LDC R0, c[0x0][0xb20] ;  /* 0x0002c800ff009b82 */ /* 0x004ea20000000800 */
[----:B------:R-:W-:Y:S01]  /*4130*/  IMAD.U32 R21, RZ, RZ, UR8 ;  /* 0x00000008ff157e24 */ /* 0x000fe2000f8e00ff */
[----:B------:R-:W-:Y:S06]  /*4140*/  UPRMT UR8, UR37, 0x654, UR17 ;  /* 0x0000065425087896 */ /* 0x000fec0008000011 */
[----:B-1----:R-:W1:Y:S01]  /*4150*/  @!P1 LDC R3, c[0x0][0xb0c] ;  /* 0x0002c300ff039b82 */ /* 0x002e620000000800 */
[----:B------:R-:W-:Y:S01]  /*4160*/  IMAD.U32 R20, RZ, RZ, UR9 ;  /* 0x00000009ff147e24 */ /* 0x000fe2000f8e00ff */
[----:B------:R-:W-:Y:S04]  /*4170*/  @!P4 R2UR UR15, R21 ;  /* 0x00000000150fc2ca */ /* 0x000fe800000e0000 */
[----:B------:R-:W-:Y:S01]  /*4180*/  @!P4 R2UR UR14, R20 ;  /* 0x00000000140ec2ca */ /* 0x000fe200000e0000 */
[----:B------:R-:W-:Y:S11]  /*4190*/  @!P4 IMAD.MOV.U32 R20, RZ, RZ, 0x1000 ;  /* 0x00001000ff14c424 */ /* 0x000ff600078e00ff */
[----:B------:R-:W-:Y:S01]  /*41a0*/  @!UPT UIADD3 URZ, UPT, UPT, URZ, URZ, URZ ;  /* 0x000000fffffff290 */ /* 0x000fe2000fffe0ff */
[----:B------:R1:W-:Y:S01]  /*41b0*/  @!UP1 UTMALDG.3D [UR16], [UR14], desc[UR10] ;  /* 0x00000a100e0095b4 */ /* 0x0003e20008011000 */
[----:B------:R1:W-:Y:S02]  /*41c0*/  @!P4 SYNCS.ARRIVE.TRANS64.RED.A0TR RZ, [UR7+0x40], R20 ;  /* 0x00004014ffffc9a7 */ /* 0x0003e40008300407 */
[----:B-1----:R-:W-:Y:S01]  /*41d0*/  @!P1 ISETP.NE.AND P2, PT, R3, 0x1, PT ;  /* 0x000000010300980c */ /* 0x002fe20003f45270 */
[C---:B---3--:R-:W-:Y:S01]  /*41e0*/  @!P1 IMAD.HI.U32 R14, R13.reuse, R14, RZ ;  /* 0x0000000e0d0e9227 */ /* 0x048fe200078e00ff */
[----:B-----5:R-:W-:Y:S03]  /*41f0*/  @!P1 ISETP.NE.AND P0, PT, R10, 0x1, PT ;  /* 0x000000010a00980c */ /* 0x020fe60003f05270 */
[C---:B------:R-:W-:Y:S01]  /*4200*/  @!P1 IMAD.HI.U32 R11, R8.reuse, R11, RZ ;  /* 0x0000000b080b9227 */ /* 0x040fe200078e00ff */
[----:B------:R-:W-:Y:S04]  /*4210*/  @!P1 SHF.R.U32.HI R14, RZ, R15, R14 ;  /* 0x0000000fff0e9219 */ /* 0x000fe8000001160e */
[----:B--2---:R-:W-:Y:S01]  /*4220*/  @!P1 SHF.R.U32.HI R9, RZ, R0, R11 ;  /* 0x00000000ff099219 */ /* 0x004fe2000001160b */
[----:B------:R-:W-:Y:S01]  /*4230*/  SYNCS.ARRIVE.TRANS64.RED.A1T0 RZ, [UR8], RZ ;  /* 0x000000ffffff79a7 */ /* 0x000fe20008100408 */
[----:B------:R-:W-:Y:S02]  /*4240*/  @!P1 SEL R14, R13, R14, !P2 ;  /* 0x0000000e0d0e9207 */ /* 0x000fe40005000000 */
[----:B------:R-:W-:Y:S01]  /*4250*/  @!P1 SEL R9, R8, R9, !P0 ;  /* 0x0000000908099207 */ /* 0x000fe20004000000 */
[----:B------:R-:W1:Y:S04]  /*4260*/  SYNCS.PHASECHK.TRANS64.TRYWAIT P5, [UR7+0x58], R12 ;  /* 0x0000580cff0075a7 */ /* 0x000e6800080a1107 */
[----:B------:R-:W-:Y:S02]  /*4270*/  @!P1 IMAD.IADD R0, R9, 0x1, -R14 ;  /* 0x0000000109009824 */ /* 0x000fe400078e0a0e */
[----:B------:R-:W-:Y:S02]  /*4280*/  @!P1 IMAD.IADD R9, R14, 0x1, -R9 ;  /* 0x000000010e099824 */ /* 0x000fe400078e0a09 */
[----:B------:R-:W-:Y:S02]  /*4290*/  @!P1 IMAD R13, R0, R3, R13 ;  /* 0x00000003000d9224 */ /* 0x000fe400078e020d */
[----:B------:R-:W-:Y:S01]  /*42a0*/  @!P1 IMAD R8, R9, R10, R8 ;  /* 0x0000000a09089224 */ /* 0x000fe200078e0208 */
[----:B-1----:R-:W-:Y:S06]  /*42b0*/  @!P5 BRA `(.L_x_75) ;  /* 0x000000340064d947 */ /* 0x002fec0003800000 */
.L_x_137:
[----:B-1----:R-:W-:Y:S01]  /*42c0*/  @!P4 IADD3 R3, P0, PT, R32, 0x580, RZ ;  /* 0x000005802003c810 */ /* 0x002fe20007f1e0ff */
[----:B------:R-:W-:Y:S01]  /*42d0*/  VOTEU.ALL UP1, P4 ;  /* 0x0000000000ff7886 */ /* 0x000fe20002020000 */
[----:B------:R-:W-:Y:S01]  /*42e0*/  UMOV UR20, 0x0 ;  /* 0x0000000000147882 */ /* 0x000fe20000000000 */
[----:B------:R-:W-:Y:S01]  /*42f0*/  UMOV UR21, 0x10000000 ;  /* 0x1000000000157882 */ /* 0x000fe20000000000 */
[----:B------:R-:W-:Y:S01]  /*4300*/  @!P4 R2UR UR9, R3 ;  /* 0x000000000309c2ca */ /* 0x000fe200000e0000 */
[----:B------:R-:W-:Y:S01]  /*4310*/  @!P4 IMAD.X R0, RZ, RZ, R33, P0 ;  /* 0x000000ffff00c224 */ /* 0x000fe200000e0621 */
[----:B------:R-:W-:Y:S01]  /*4320*/  @!UP1 UIADD3 UR10, UPT, UPT, UR18, 0x40, URZ ;  /* 0x00000040120a9890 */ /* 0x000fe2000fffe0ff */
[----:B------:R-:W-:Y:S01]  /*4330*/  ISETP.NE.AND P0, PT, R30, 0x2, PT ;  /* 0x000000021e00780c */ /* 0x000fe20003f05270 */
[----:B------:R-:W-:Y:S01]  /*4340*/  UMOV UR11, UR19 ;  /* 0x00000013000b7c82 */ /* 0x000fe20008000000 */
[----:B------:R-:W-:Y:S01]  /*4350*/  UMOV UR12, UR36 ;  /* 0x00000024000c7c82 */ /* 0x000fe20008000000 */
[----:B------:R-:W-:Y:S01]  /*4360*/  @!P4 R2UR UR8, R0 ;  /* 0x000000000008c2ca */ /* 0x000fe200000e0000 */
[----:B------:R-:W-:Y:S01]  /*4370*/  IMAD.IADD R20, R8, 0x1, R83 ;  /* 0x0000000108147824 */ /* 0x000fe200078e0253 */
[----:B------:R-:W-:Y:S01]  /*4380*/  @P3 R2UR UR36, R28 ;  /* 0x000000001c2432ca */ /* 0x000fe200000e0000 */
[----:B------:R-:W-:Y:S01]  /*4390*/  IMAD.IADD R21, R13, 0x1, R90 ;  /* 0x000000010d157824 */ /* 0x000fe200078e025a */
[----:B------:R-:W-:Y:S02]  /*43a0*/  SEL R0, RZ, 0x1, P0 ;  /* 0x00000001ff007807 */ /* 0x000fe40000000000 */
[----:B------:R-:W-:Y:S01]  /*43b0*/  LOP3.LUT R31, R31, 0x1, RZ, 0x3c, !PT ;  /* 0x000000011f1f7812 */ /* 0x000fe200078e3cff */
[----:B------:R-:W-:Y:S01]  /*43c0*/  IMAD.U32 R10, RZ, RZ, UR9 ;  /* 0x00000009ff0a7e24 */ /* 0x000fe2000f8e00ff */
[----:B------:R-:W-:Y:S01]  /*43d0*/  @!UP1 UIADD3 UR9, UPT, UPT, UR7, 0x48, URZ ;  /* 0x0000004807099890 */ /* 0x000fe2000fffe0ff */
[----:B------:R-:W-:Y:S02]  /*43e0*/  LOP3.LUT R29, R29, R0, RZ, 0x3c, !PT ;  /* 0x000000001d1d7212 */ /* 0x000fe400078e3cff */
[----:B------:R-:W-:Y:S02]  /*43f0*/  SEL R30, R30, RZ, P0 ;  /* 0x000000ff1e1e7207 */ /* 0x000fe40000000000 */
[----:B------:R-:W-:Y:S01]  /*4400*/  IMAD.U32 R11, RZ, RZ, UR8 ;  /* 0x00000008ff0b7e24 */ /* 0x000fe2000f8e00ff */
[----:B------:R-:W-:Y:S01]  /*4410*/  @!P4 R2UR UR14, R10 ;  /* 0x000000000a0ec2ca */ /* 0x000fe200000e0000 */
[----:B------:R-:W-:Y:S01]  /*4420*/  @!UP1 UIADD3 UR8, UPT, UPT, UR7, 0x1200, URZ ;  /* 0x0000120007089890 */ /* 0x000fe2000fffe0ff */
[----:B------:R-:W-:Y:S02]  /*4430*/  VOTEU.ALL UP1, P4 ;  /* 0x0000000000ff7886 */ /* 0x000fe40002020000 */
[----:B------:R-:W-:Y:S11]  /*4440*/  @!P4 R2UR UR15, R11 ;  /* 0x000000000b0fc2ca */ /* 0x000ff600000e0000 */
[----:B------:R-:W-:Y:S02]  /*4450*/  @!UPT UIADD3 URZ, UPT, UPT, URZ, URZ, URZ ;  /* 0x000000fffffff290 */ /* 0x000fe4000fffe0ff */
[----:B------:R2:W-:Y:S01]  /*4460*/  @!UP1 UTMALDG.3D [UR8], [UR14], desc[UR20] ;  /* 0x000014080e0095b4 */ /* 0x0005e20008011000 */
[----:B------:R2:W-:Y:S01]  /*4470*/  @!P4 SYNCS.ARRIVE.TRANS64.RED.A0TR RZ, [UR7+0x48], R23 ;  /* 0x00004817ffffc9a7 */ /* 0x0005e20008300407 */
[----:B------:R-:W-:Y:S01]  /*4480*/  UPLOP3.LUT UP1, UPT, UPT, UPT, UPT, 0x80, 0x8 ;  /* 0x000000000008789c */ /* 0x000fe20003f2f070 */
[----:B------:R-:W-:Y:S01]  /*4490*/  SYNCS.ARRIVE.TRANS64.RED.A1T0 RZ, [UR13], RZ ;  /* 0x000000ffffff79a7 */ /* 0x000fe2000810040d */
[----:B------:R-:W-:Y:S09]  /*44a0*/  @P3 BRA `(.L_x_76) ;  /* 0xfffffff400503947 */ /* 0x000ff2000383ffff */
[----:B------:R-:W-:-:S04]  /*44b0*/  SHF.L.U32 R3, R31, 0x1f, RZ ;  /* 0x0000001f1f037819 */ /* 0x000fc800000006ff */
[----:B------:R-:W1:Y:S02]  /*44c0*/  SYNCS.PHASECHK.TRANS64.TRYWAIT P0, [UR7+0x50], R3 ;  /* 0x00005003ff0075a7 */ /* 0x000e640008001107 */
[----:B-1----:R-:W-:Y:S05]  /*44d0*/  @!P0 BRA `(.L_x_77) ;  /* 0x0000003000f48947 */ /* 0x002fea0003800000 */
.L_x_139:
[----:B-1----:R-:W-:-:S07]  /*44e0*/  MOV R0, UR7 ;  /* 0x0000000700007c02 */ /* 0x002fce0008000f00 */
.L_x_78:
[----:B-1----:R-:W-:-:S04]  /*44f0*/  SHF.L.U32 R3, R31, 0x1f, RZ ;  /* 0x0000001f1f037819 */ /* 0x002fc800000006ff */
[----:B------:R1:W3:Y:S03]  /*4500*/  SYNCS.PHASECHK.TRANS64.TRYWAIT P0, [R0+URZ+0x58], R3 ;  /* 0x00005803000075a7 */ /* 0x0002e600080011ff */
[----:B---3--:R-:W-:Y:S05]  /*4510*/  @!P0 NANOSLEEP.SYNCS 0x989680 ;  /* 0x009896800000895d */ /* 0x008fea0003900000 */
[----:B------:R-:W3:Y:S02]  /*4520*/  @!P0 SYNCS.PHASECHK.TRANS64 P0, [R0+URZ+0x58], R3 ;  /* 0x00005803000085a7 */ /* 0x000ee400080010ff */
[----:B--23--:R-:W-:Y:S05]  /*4530*/  @P0 EXIT ;  /* 0x000000000000094d */ /* 0x00cfea0003800000 */
[----:B------:R-:W-:Y:S05]  /*4540*/  BRA `(.L_x_78) ;  /* 0xfffffffc00e87947 */ /* 0x000fea000383ffff */
.L_x_67:
[----:B------:R-:W-:-:S06]  /*4550*/  UISETP.GE.AND UP1, UPT, UR8, 0x4, UPT ;  /* 0x000000040800788c */ /* 0x000fcc000bf26270 */
[----:B------:R-:W-:-:S13]  /*4560*/  PLOP3.LUT P0, PT, PT, PT, UP1, 0x80, 0x8 ;  /* 0x000000000008781c */ /* 0x000fda0003f0f018 */
[----:B------:R-:W-:Y:S05]  /*4570*/  @!P0 EXIT ;  /* 0x000000000000894d */ /* 0x000fea0003800000 */
[----:B------:R-:W-:Y:S01]  /*4580*/  BAR.SYNC.DEFER_BLOCKING 0x6, 0xa0 ;  /* 0x0182800000007b1d */ /* 0x000fe20000010000 */
[C---:B------:R-:W-:Y:S01]  /*4590*/  IMAD.SHL.U32 R2, R103.reuse, 0x40, RZ ;  /* 0x0000004067027824 */ /* 0x040fe200078e00ff */
[C---:B------:R-:W-:Y:S01]  /*45a0*/  LOP3.LUT R105, R103.reuse, 0x60, RZ, 0xc0, !PT ;  /* 0x0000006067697812 */ /* 0x040fe200078ec0ff */
[C---:B------:R-:W-:Y:S02]  /*45b0*/  IMAD.SHL.U32 R95, R103.reuse, 0x20, RZ ;  /* 0x00000020675f7824 */ /* 0x040fe400078e00ff */
[----:B------:R-:W-:Y:S02]  /*45c0*/  HFMA2 R44, -RZ, RZ, 0, 0 ;  /* 0x00000000ff2c7431 */ /* 0x000fe400000001ff */
[C---:B------:R-:W-:Y:S01]  /*45d0*/  IMAD.SHL.U32 R0, R103.reuse, 0x8, RZ ;  /* 0x0000000867007824 */ /* 0x040fe200078e00ff */
[----:B------:R-:W-:Y:S01]  /*45e0*/  UMOV UR49, 0x400 ;  /* 0x0000040000317882 */ /* 0x000fe20000000000 */
[----:B------:R-:W1:Y:S01]  /*45f0*/  LDC R93, c[0x0][0x370] ;  /* 0x0000dc00ff5d7b82 */ /* 0x000e620000000800 */
[----:B------:R-:W-:Y:S01]  /*4600*/  ULEA UR49, UR37, UR49, 0x18 ;  /* 0x0000003125317291 */ /* 0x000fe2000f8ec0ff */
[----:B------:R-:W-:Y:S01]  /*4610*/  LOP3.LUT R5, R2, 0x180, RZ, 0xc0, !PT ;  /* 0x0000018002057812 */ /* 0x000fe200078ec0ff */
[----:B------:R-:W-:Y:S01]  /*4620*/  IMAD.U32 R46, R103, 0x10000, RZ ;  /* 0x00010000672e7824 */ /* 0x000fe200078e00ff */
[----:B------:R-:W-:Y:S01]  /*4630*/  LOP3.LUT R95, R95, 0xc00, RZ, 0xc0, !PT ;  /* 0x00000c005f5f7812 */ /* 0x000fe200078ec0ff */
[----:B------:R-:W-:Y:S01]  /*4640*/  UIADD3 UR4, UPT, UPT, UR49, 0x2200, URZ ;  /* 0x0000220031047890 */ /* 0x000fe2000fffe0ff */
[----:B------:R-:W-:Y:S01]  /*4650*/  LOP3.LUT R0, R5, 0x30, R0, 0xf8, !PT ;  /* 0x0000003005007812 */ /* 0x000fe200078ef800 */
[----:B------:R-:W-:Y:S01]  /*4660*/  IMAD.SHL.U32 R5, R103, 0x2, RZ ;  /* 0x0000000267057824 */ /* 0x000fe200078e00ff */
[----:B------:R-:W2:Y:S01]  /*4670*/  LDC R42, c[0x0][0xb0c] ;  /* 0x0002c300ff2a7b82 */ /* 0x000ea20000000800 */
[----:B------:R-:W-:Y:S01]  /*4680*/  LOP3.LUT R95, R95, 0x40, R2, 0xf8, !PT ;  /* 0x000000405f5f7812 */ /* 0x000fe200078ef802 */
[----:B------:R-:W-:Y:S01]  /*4690*/  IMAD.MOV.U32 R102, RZ, RZ, RZ ;  /* 0x000000ffff667224 */ /* 0x000fe200078e00ff */
[----:B------:R-:W-:Y:S01]  /*46a0*/  LOP3.LUT R46, R46, 0x600000, RZ, 0xc0, !PT ;  /* 0x006000002e2e7812 */ /* 0x000fe200078ec0ff */
[----:B------:R-:W-:Y:S01]  /*46b0*/  IMAD.MOV.U32 R107, RZ, RZ, RZ ;  /* 0x000000ffff6b7224 */ /* 0x000fe200078e00ff */
[----:B------:R-:W-:-:S02]  /*46c0*/  LOP3.LUT R0, R0, 0x20, R5, 0x78, !PT ;  /* 0x0000002000007812 */ /* 0x000fc400078e7805 */
[----:B------:R-:W-:Y:S02]  /*46d0*/  CS2R R100, SRZ ;  /* 0x0000000000647805 */ /* 0x000fe4000001ff00 */
[----:B------:R-:W-:Y:S01]  /*46e0*/  LOP3.LUT R95, R95, 0x200, R2, 0xf8, !PT ;  /* 0x000002005f5f7812 */ /* 0x000fe200078ef802 */
[----:B------:R-:W4:Y:S01]  /*46f0*/  LDC R92, c[0x0][0xb20] ;  /* 0x0002c800ff5c7b82 */ /* 0x000f220000000800 */
[----:B------:R-:W3:Y:S01]  /*4700*/  LDS R3, [UR49+0x120] ;  /* 0x00012031ff037984 */ /* 0x000ee20008000800 */
[----:B------:R-:W-:Y:S01]  /*4710*/  LOP3.LUT R103, R103, 0x2, RZ, 0xc0, !PT ;  /* 0x0000000267677812 */ /* 0x000fe200078ec0ff */
[----:B------:R-:W-:Y:S01]  /*4720*/  IMAD.MOV.U32 R99, RZ, RZ, RZ ;  /* 0x000000ffff637224 */ /* 0x000fe200078e00ff */
[----:B------:R-:W-:Y:S01]  /*4730*/  LOP3.LUT R95, R95, R0, RZ, 0xfc, !PT ;  /* 0x000000005f5f7212 */ /* 0x000fe200078efcff */
[----:B------:R-:W-:Y:S01]  /*4740*/  IMAD.U32 R104, RZ, RZ, UR4 ;  /* 0x00000004ff687e24 */ /* 0x000fe2000f8e00ff */
[----:B------:R-:W-:Y:S01]  /*4750*/  IADD3 R97, PT, PT, -R103, RZ, RZ ;  /* 0x000000ff67617210 */ /* 0x000fe20007ffe1ff */
[----:B------:R-:W1:Y:S01]  /*4760*/  LDCU.64 UR52, c[0x0][0x348] ;  /* 0x00006900ff3477ac */ /* 0x000e620008000a00 */
[----:B------:R-:W1:Y:S01]  /*4770*/  LDC R41, c[0x0][0xb30] ;  /* 0x0002cc00ff297b82 */ /* 0x000e620000000800 */
[----:B------:R-:W1:Y:S01]  /*4780*/  LDCU.64 UR38, c[0x0][0x888] ;  /* 0x00011100ff2677ac */ /* 0x000e620008000a00 */
[----:B------:R-:W1:Y:S06]  /*4790*/  LDCU.64 UR44, c[0x0][0x890] ;  /* 0x00011200ff2c77ac */ /* 0x000e6c0008000a00 */
[----:B------:R-:W1:Y:S01]  /*47a0*/  LDC.64 R88, c[0x0][0xb10] ;  /* 0x0002c400ff587b82 */ /* 0x000e620000000a00 */
[----:B------:R-:W-:-:S07]  /*47b0*/  UIADD3 UR48, UPT, UPT, UR49, 0x200, URZ ;  /* 0x0000020031307890 */ /* 0x000fce000fffe0ff */
[----:B------:R-:W1:Y:S08]  /*47c0*/  LDC.64 R38, c[0x0][0xb18] ;  /* 0x0002c600ff267b82 */ /* 0x000e700000000a00 */
[----:B------:R-:W1:Y:S08]  /*47d0*/  LDC.64 R36, c[0x0][0xb28] ;  /* 0x0002ca00ff247b82 */ /* 0x000e700000000a00 */
[----:B------:R-:W1:Y:S01]  /*47e0*/  LDC.64 R86, c[0x0][0x8b0] ;  /* 0x00022c00ff567b82 */ /* 0x000e620000000a00 */
[----:B---3--:R-:W-:-:S07]  /*47f0*/  IMAD.IADD R46, R3, 0x1, R46 ;  /* 0x00000001032e7824 */ /* 0x008fce00078e022e */
[----:B------:R-:W3:Y:S08]  /*4800*/  LDC.64 R84, c[0x0][0x8a8] ;  /* 0x00022a00ff547b82 */ /* 0x000ef00000000a00 */
[----:B--2-4-:R-:W1:Y:S02]  /*4810*/  LDC R94, c[0x0][0x374] ;  /* 0x0000dd00ff5e7b82 */ /* 0x014e640000000800 */
.L_x_104:
[----:B------:R-:W-:Y:S02]  /*4820*/  LEA R0, R107, UR49, 0x3 ;  /* 0x000000316b007c11 */ /* 0x000fe4000f8e18ff */
[----:B------:R-:W-:Y:S02]  /*4830*/  SHF.L.U32 R3, R101, 0x1f, RZ ;  /* 0x0000001f65037819 */ /* 0x000fe400000006ff */
[----:B------:R-:W-:Y:S02]  /*4840*/  LEA R16, R107, UR49, 0x4 ;  /* 0x000000316b107c11 */ /* 0x000fe4000f8e20ff */
[----:B------:R-:W2:Y:S02]  /*4850*/  SYNCS.PHASECHK.TRANS64.TRYWAIT P0, [R0+URZ+0x70], R3 ;  /* 0x00007003000075a7 */ /* 0x000ea400080011ff */
[----:B-12---:R-:W-:Y:S05]  /*4860*/  @!P0 BRA `(.L_x_79) ;  /* 0x0000003000288947 */ /* 0x006fea0003800000 */
.L_x_140:
[----:B------:R-:W4:Y:S01]  /*4870*/  LDC.64 R12, c[0x0][0xb10] ;  /* 0x0002c400ff0c7b82 */ /* 0x000f220000000a00 */
[----:B------:R-:W3:Y:S01]  /*4880*/  LDS.128 R16, [R16+0x100] ;  /* 0x0001000010107984 */ /* 0x000ee20000000c00 */
[----:B-1----:R-:W-:Y:S01]  /*4890*/  ISETP.NE.AND P1, PT, R41, 0x1, PT ;  /* 0x000000012900780c */ /* 0x002fe20003f25270 */
[----:B--2---:R-:W-:Y:S01]  /*48a0*/  VIADD R0, R0, 0x80 ;  /* 0x0000008000007836 */ /* 0x004fe20000000000 */
[----:B------:R-:W-:Y:S04]  /*48b0*/  ISETP.GE.AND P0, PT, R40, 0x1, PT ;  /* 0x000000012800780c */ /* 0x000fe80003f06270 */
[----:B------:R-:W1:Y:S01]  /*48c0*/  LDC.64 R10, c[0x0][0xb18] ;  /* 0x0002c600ff0a7b82 */ /* 0x000e620000000a00 */
[----:B------:R-:W-:Y:S01]  /*48d0*/  PRMT R0, RZ, 0x654, R0 ;  /* 0x00000654ff007816 */ /* 0x000fe20000000000 */
[----:B------:R-:W-:Y:S01]  /*48e0*/  @!PT LDS RZ, [RZ] ;  /* 0x00000000fffff984 */ /* 0x000fe20000000800 */
[----:B------:R-:W-:Y:S01]  /*48f0*/  @!PT LDS RZ, [RZ] ;  /* 0x00000000fffff984 */ /* 0x000fe20000000800 */
[----:B------:R-:W-:Y:S01]  /*4900*/  @!PT LDS RZ, [RZ] ;  /* 0x00000000fffff984 */ /* 0x000fe20000000800 */
[----:B------:R-:W-:Y:S01]  /*4910*/  @!PT LDS RZ, [RZ] ;  /* 0x00000000fffff984 */ /* 0x000fe20000000800 */
[----:B------:R2:W-:Y:S06]  /*4920*/  MEMBAR.ALL.CTA ;  /* 0x0000000000007992 */ /* 0x0005ec0000008000 */
[----:B--2---:R-:W2:Y:S01]  /*4930*/  FENCE.VIEW.ASYNC.S ;  /* 0x00000000000073c6 */ /* 0x004ea20000000000 */
[----:B------:R-:W1:Y:S08]  /*4940*/  @!P1 LDC R14, c[0x0][0xb20] ;  /* 0x0002c800ff0e9b82 */ /* 0x000e700000000800 */
[----:B------:R-:W1:Y:S01]  /*4950*/  @!P1 LDC R9, c[0x0][0xb0c] ;  /* 0x0002c300ff099b82 */ /* 0x000e620000000800 */
[----:B--2---:R2:W-:Y:S01]  /*4960*/  SYNCS.ARRIVE.TRANS64.RED.A1T0 RZ, [R0+URZ], RZ ;  /* 0x000000ff00ff79a7 */ /* 0x0045e200081004ff */
[----:B---3--:R-:W-:Y:S04]  /*4970*/  LOP3.LUT P4, RZ, R18, 0x1, RZ, 0xc0, !PT ;  /* 0x0000000112ff7812 */ /* 0x008fe8000788c0ff */
[----:B------:R-:W-:Y:S09]  /*4980*/  P2R R106, PR, RZ, 0x10 ;  /* 0x00000010ff6a7803 */ /* 0x000ff20000000000 */
[----:B------:R-:W-:Y:S02]  /*4990*/  @P4 MOV R45, R16 ;  /* 0x00000010002d4202 */ /* 0x000fe40000000f00 */
[----:B------:R-:W-:Y:S01]  /*49a0*/  @P4 LOP3.LUT R43, R17, 0xffff, RZ, 0xc0, !PT ;  /* 0x0000ffff112b4812 */ /* 0x000fe200078ec0ff */
[----:B--2-4-:R-:W-:Y:S06]  /*49b0*/  @!P0 BRA `(.L_x_80) ;  /* 0x0000000000a48947 */ /* 0x014fec0003800000 */
[----:B------:R-:W-:Y:S01]  /*49c0*/  IMAD.HI.U32 R23, R94, R39, RZ ;  /* 0x000000275e177227 */ /* 0x000fe200078e00ff */
[----:B------:R-:W-:Y:S02]  /*49d0*/  ISETP.NE.AND P0, PT, R38, 0x1, PT ;  /* 0x000000012600780c */ /* 0x000fe40003f05270 */
[----:B------:R-:W-:Y:S01]  /*49e0*/  ISETP.NE.AND P2, PT, R40, 0x1, PT ;  /* 0x000000012800780c */ /* 0x000fe20003f45270 */
[----:B------:R-:W-:Y:S01]  /*49f0*/  IMAD.HI.U32 R22, R93, R88, RZ ;  /* 0x000000585d167227 */ /* 0x000fe200078e00ff */
[----:B------:R-:W-:Y:S02]  /*4a00*/  SHF.R.U32.HI R23, RZ, R92, R23 ;  /* 0x0000005cff177219 */ /* 0x000fe40000011617 */
[----:B------:R-:W-:Y:S01]  /*4a10*/  ISETP.NE.AND P3, PT, R42, 0x1, PT ;  /* 0x000000012a00780c */ /* 0x000fe20003f65270 */
[----:B------:R-:W-:Y:S01]  /*4a20*/  IMAD.HI.U32 R26, R45, R88, RZ ;  /* 0x000000582d1a7227 */ /* 0x000fe200078e00ff */
[----:B------:R-:W-:Y:S02]  /*4a30*/  SHF.R.U32.HI R22, RZ, R89, R22 ;  /* 0x00000059ff167219 */ /* 0x000fe40000011616 */
[----:B------:R-:W-:Y:S01]  /*4a40*/  SEL R3, R94, R23, !P0 ;  /* 0x000000175e037207 */ /* 0x000fe20004000000 */
[----:B------:R-:W-:Y:S01]  /*4a50*/  IMAD.HI.U32 R23, R43, R39, RZ ;  /* 0x000000272b177227 */ /* 0x000fe200078e00ff */
[----:B------:R-:W-:Y:S02]  /*4a60*/  SEL R7, R93, R22, !P3 ;  /* 0x000000165d077207 */ /* 0x000fe40005800000 */
[----:B------:R-:W-:Y:S01]  /*4a70*/  SHF.R.U32.HI R26, RZ, R89, R26 ;  /* 0x00000059ff1a7219 */ /* 0x000fe2000001161a */
[-C--:B------:R-:W-:Y:S04]  /*4a80*/  IMAD.HI.U32 R22, R3, R36.reuse, RZ ;  /* 0x0000002403167227 */ /* 0x080fe800078e00ff */
[----:B------:R-:W-:Y:S01]  /*4a90*/  IMAD.HI.U32 R24, R7, R36, RZ ;  /* 0x0000002407187227 */ /* 0x000fe200078e00ff */
[-C--:B------:R-:W-:Y:S02]  /*4aa0*/  @P2 SHF.R.U32.HI R3, RZ, R37.reuse, R22 ;  /* 0x00000025ff032219 */ /* 0x080fe40000011616 */
[----:B------:R-:W-:Y:S02]  /*4ab0*/  SHF.R.U32.HI R22, RZ, R92, R23 ;  /* 0x0000005cff167219 */ /* 0x000fe40000011617 */
[----:B------:R-:W-:Y:S01]  /*4ac0*/  @P2 SHF.R.U32.HI R7, RZ, R37, R24 ;  /* 0x00000025ff072219 */ /* 0x000fe20000011618 */
[C---:B------:R-:W-:Y:S01]  /*4ad0*/  IMAD R2, R40.reuse, R3, RZ ;  /* 0x0000000328027224 */ /* 0x040fe200078e02ff */
[----:B------:R-:W-:Y:S02]  /*4ae0*/  SEL R5, R43, R22, !P0 ;  /* 0x000000162b057207 */ /* 0x000fe40004000000 */
[----:B------:R-:W-:Y:S01]  /*4af0*/  SEL R3, R45, R26, !P3 ;  /* 0x0000001a2d037207 */ /* 0x000fe20005800000 */
[----:B------:R-:W-:Y:S01]  /*4b00*/  IMAD R4, R40, R7, RZ ;  /* 0x0000000728047224 */ /* 0x000fe200078e02ff */
[C---:B------:R-:W-:Y:S01]  /*4b10*/  ISETP.GE.AND P0, PT, R5.reuse, R2, PT ;  /* 0x000000020500720c */ /* 0x040fe20003f06270 */
[----:B------:R-:W-:Y:S03]  /*4b20*/  IMAD.HI.U32 R6, R5, R36, RZ ;  /* 0x0000002405067227 */ /* 0x000fe600078e00ff */
[----:B------:R-:W-:Y:S01]  /*4b30*/  ISETP.GE.OR P0, PT, R3, R4, P0 ;  /* 0x000000040300720c */ /* 0x000fe20000706670 */
[----:B------:R-:W-:Y:S01]  /*4b40*/  IMAD.MOV R4, RZ, RZ, -R3 ;  /* 0x000000ffff047224 */ /* 0x000fe200078e0a03 */
[-C--:B------:R-:W-:Y:S03]  /*4b50*/  SHF.R.U32.HI R6, RZ, R37.reuse, R6 ;  /* 0x00000025ff067219 */ /* 0x080fe60000011606 */
[----:B------:R-:W-:Y:S01]  /*4b60*/  IMAD R45, R42, R4, R45 ;  /* 0x000000042a2d7224 */ /* 0x000fe200078e022d */
[----:B------:R-:W-:Y:S05]  /*4b70*/  SEL R15, R5, R6, !P2 ;  /* 0x00000006050f7207 */ /* 0x000fea0005000000 */
[----:B------:R-:W-:Y:S02]  /*4b80*/  IMAD.MOV R6, RZ, RZ, -R15 ;  /* 0x000000ffff067224 */ /* 0x000fe400078e0a0f */
[C---:B------:R-:W-:Y:S04]  /*4b90*/  @!P0 IMAD.HI.U32 R2, R3.reuse, R36, RZ ;  /* 0x0000002403028227 */ /* 0x040fe800078e00ff */
[----:B------:R-:W-:Y:S01]  /*4ba0*/  IMAD R6, R40, R6, R5 ;  /* 0x0000000628067224 */ /* 0x000fe200078e0205 */
[----:B------:R-:W-:Y:S04]  /*4bb0*/  @!P0 SHF.R.U32.HI R2, RZ, R37, R2 ;  /* 0x00000025ff028219 */ /* 0x000fe80000011602 */
[----:B------:R-:W-:Y:S02]  /*4bc0*/  @!P0 SEL R0, R3, R2, !P2 ;  /* 0x0000000203008207 */ /* 0x000fe40005000000 */
[----:B------:R-:W-:Y:S02]  /*4bd0*/  IADD3 R2, PT, PT, -R5, RZ, RZ ;  /* 0x000000ff05027210 */ /* 0x000fe40007ffe1ff */
[----:B------:R-:W-:Y:S01]  /*4be0*/  @!P0 IADD3 R8, PT, PT, R15, -R0, RZ ;  /* 0x800000000f088210 */ /* 0x000fe20007ffe0ff */
[----:B------:R-:W-:Y:S02]  /*4bf0*/  @!P0 IMAD R0, R7, R6, R0 ;  /* 0x0000000607008224 */ /* 0x000fe400078e0200 */
[----:B------:R-:W-:Y:S02]  /*4c00*/  IMAD R43, R38, R2, R43 ;  /* 0x00000002262b7224 */ /* 0x000fe400078e022b */
[----:B------:R-:W-:Y:S02]  /*4c10*/  @!P0 IMAD R5, R8, R40, R3 ;  /* 0x0000002808058224 */ /* 0x000fe400078e0203 */
[----:B------:R-:W-:Y:S04]  /*4c20*/  @!P0 IMAD.MOV.U32 R3, RZ, RZ, R0 ;  /* 0x000000ffff038224 */ /* 0x000fe800078e0000 */
[----:B------:R-:W-:Y:S02]  /*4c30*/  IMAD R45, R3, R42, R45 ;  /* 0x0000002a032d7224 */ /* 0x000fe400078e022d */
[----:B------:R-:W-:Y:S07]  /*4c40*/  IMAD R43, R5, R38, R43 ;  /* 0x00000026052b7224 */ /* 0x000fee00078e022b */
.L_x_80:
[----:B-1----:R-:W-:Y:S01]  /*4c50*/  @!P1 ISETP.NE.AND P0, PT, R10, 0x1, PT ;  /* 0x000000010a00980c */ /* 0x002fe20003f05270 */
[----:B------:R-:W-:Y:S01]  /*4c60*/  @!P1 IMAD.HI.U32 R0, R45, R12, RZ ;  /* 0x0000000c2d009227 */ /* 0x000fe200078e00ff */
[----:B------:R-:W-:Y:S01]  /*4c70*/  @!P1 ISETP.NE.AND P2, PT, R9, 0x1, PT ;  /* 0x000000010900980c */ /* 0x000fe20003f45270 */
[----:B------:R-:W-:Y:S01]  /*4c80*/  ULOP3.LUT UP0, URZ, UR48, 0x1b0, URZ, 0xc0, !UPT ;  /* 0x000001b030ff7892 */ /* 0x000fe2000f80c0ff */
[----:B------:R-:W-:Y:S01]  /*4c90*/  R2UR UR42, R21 ;  /* 0x00000000152a72ca */ /* 0x000fe200000e0000 */
[----:B------:R-:W-:Y:S01]  /*4ca0*/  @!P1 IMAD.HI.U32 R3, R43, R11, RZ ;  /* 0x0000000b2b039227 */ /* 0x000fe200078e00ff */
[----:B------:R-:W-:Y:S02]  /*4cb0*/  @!P1 SHF.R.U32.HI R0, RZ, R13, R0 ;  /* 0x0000000dff009219 */ /* 0x000fe40000011600 */
[----:B------:R-:W-:Y:S01]  /*4cc0*/  R2UR UR41, R20 ;  /* 0x00000000142972ca */ /* 0x000fe200000e0000 */
[----:B------:R-:W-:Y:S01]  /*4cd0*/  VIADD R107, R107, 0x1 ;  /* 0x000000016b6b7836 */ /* 0x000fe20000000000 */
[----:B------:R-:W-:Y:S02]  /*4ce0*/  @!P1 SHF.R.U32.HI R2, RZ, R14, R3 ;  /* 0x0000000eff029219 */ /* 0x000fe40000011603 */
[----:B------:R-:W-:Y:S02]  /*4cf0*/  @!P1 SEL R3, R45, R0, !P2 ;  /* 0x000000002d039207 */ /* 0x000fe40005000000 */
[----:B------:R-:W-:Y:S02]  /*4d00*/  @!P1 SEL R2, R43, R2, !P0 ;  /* 0x000000022b029207 */ /* 0x000fe40004000000 */
[----:B------:R-:W-:Y:S01]  /*4d10*/  @P4 SHF.R.U32.HI R98, RZ, 0x10, R17 ;  /* 0x00000010ff624819 */ /* 0x000fe20000011611 */
[----:B------:R-:W-:Y:S02]  /*4d20*/  USHF.L.U32 UR42, UR42, 0x6, URZ ;  /* 0x000000062a2a7899 */ /* 0x000fe400080006ff */
[----:B------:R-:W-:Y:S02]  /*4d30*/  @!P1 IMAD.IADD R0, R2, 0x1, -R3 ;  /* 0x0000000102009824 */ /* 0x000fe400078e0a03 */
[----:B------:R-:W-:Y:S01]  /*4d40*/  @!P1 IMAD.IADD R2, R3, 0x1, -R2 ;  /* 0x0000000103029824 */ /* 0x000fe200078e0a02 */
[----:B------:R-:W-:Y:S01]  /*4d50*/  USHF.L.U32 UR41, UR41, 0x7, URZ ;  /* 0x0000000729297899 */ /* 0x000fe200080006ff */
[----:B------:R-:W-:Y:S02]  /*4d60*/  @!P1 IMAD R45, R0, R9, R45 ;  /* 0x00000009002d9224 */ /* 0x000fe400078e022d */
[----:B------:R-:W-:Y:S01]  /*4d70*/  @!P1 IMAD R43, R2, R10, R43 ;  /* 0x0000000a022b9224 */ /* 0x000fe200078e022b */
[----:B------:R-:W-:Y:S08]  /*4d80*/  BRA.U !UP0, `(.L_x_81) ;  /* 0x0000000108407547 */ /* 0x000ff0000b800000 */
[----:B------:R-:W1:Y:S01]  /*4d90*/  LDCU.64 UR8, c[0x4][0x80] ;  /* 0x01001000ff0877ac */ /* 0x000e620008000a00 */
[----:B------:R-:W-:Y:S01]  /*4da0*/  MOV R3, 0x0 ;  /* 0x0000000000037802 */ /* 0x000fe20000000f00 */
[----:B------:R-:W-:Y:S02]  /*4db0*/  HFMA2 R12, -RZ, RZ, 0, 5.9604644775390625e-08 ;  /* 0x00000001ff0c7431 */ /* 0x000fe400000001ff */
[----:B------:R-:W-:Y:S02]  /*4dc0*/  IMAD.MOV.U32 R8, RZ, RZ, 0x70 ;  /* 0x00000070ff087424 */ /* 0x000fe400078e00ff */
[----:B------:R-:W-:Y:S01]  /*4dd0*/  IMAD.MOV.U32 R13, RZ, RZ, RZ ;  /* 0x000000ffff0d7224 */ /* 0x000fe200078e00ff */
[----:B------:R-:W2:Y:S01]  /*4de0*/  LDCU.64 UR6, c[0x4][0x88] ;  /* 0x01001100ff0677ac */ /* 0x000ea20008000a00 */
[----:B------:R-:W3:Y:S01]  /*4df0*/  LDC.64 R2, c[0x4][R3] ;  /* 0x0100000003027b82 */ /* 0x000ee20000000a00 */
[----:B------:R-:W4:Y:S01]  /*4e00*/  LDCU.64 UR4, c[0x4][0x8] ;  /* 0x01000100ff0477ac */ /* 0x000f220008000a00 */
[----:B-1----:R-:W-:Y:S01]  /*4e10*/  MOV R5, UR9 ;  /* 0x0000000900057c02 */ /* 0x002fe20008000f00 */
[----:B------:R-:W-:Y:S01]  /*4e20*/  IMAD.U32 R4, RZ, RZ, UR8 ;  /* 0x00000008ff047e24 */ /* 0x000fe2000f8e00ff */
[----:B--2---:R-:W-:Y:S01]  /*4e30*/  MOV R7, UR7 ;  /* 0x0000000700077c02 */ /* 0x004fe20008000f00 */
[----:B------:R-:W-:Y:S01]  /*4e40*/  IMAD.U32 R6, RZ, RZ, UR6 ;  /* 0x00000006ff067e24 */ /* 0x000fe2000f8e00ff */
[----:B----4-:R-:W-:Y:S01]  /*4e50*/  MOV R11, UR5 ;  /* 0x00000005000b7c02 */ /* 0x010fe20008000f00 */
[----:B------:R-:W-:Y:S02]  /*4e60*/  IMAD.U32 R10, RZ, RZ, UR4 ;  /* 0x00000004ff0a7e24 */ /* 0x000fe4000f8e00ff */
[----:B------:R-:W-:Y:S07]  /*4e70*/  LEPC R20, `(.L_x_81) ;  /* 0x000000001014794e */ /* 0x000fee0000000000 */
[----:B---3-5:R-:W-:Y:S05]  /*4e80*/  CALL.ABS.NOINC R2 ;  /* 0x0000000002007343 */ /* 0x028fea0003c00000 */
.L_x_81:
[----:B------:R-:W-:Y:S01]  /*4e90*/  LOP3.LUT P0, RZ, R104, 0x1b0, RZ, 0xc0, !PT ;  /* 0x000001b068ff7812 */ /* 0x000fe2000780c0ff */
[----:B------:R-:W-:Y:S11]  /*4ea0*/  BSSY.RECONVERGENT B6, `(.L_x_82) ;  /* 0x0000013000067945 */ /* 0x000ff60003800200 */
[----:B------:R-:W-:Y:S01]  /*4eb0*/  @!UPT UIADD3 URZ, UPT, UPT, URZ, URZ, URZ ;  /* 0x000000fffffff290 */ /* 0x000fe2000fffe0ff */
[----:B------:R-:W-:Y:S05]  /*4ec0*/  @!P0 BRA `(.L_x_83) ;  /* 0x0000000000408947 */ /* 0x000fea0003800000 */
        /* <DEDUP_REMOVED lines=16> */
.L_x_83:
[----:B------:R-:W-:Y:S05]  /*4fd0*/  BSYNC.RECONVERGENT B6 ;  /* 0x0000000000067941 */ /* 0x000fea0003800200 */
.L_x_82:
[----:B------:R-:W-:Y:S01]  /*4fe0*/  ISETP.NE.U32.AND P4, PT, R86, RZ, PT ;  /* 0x000000ff5600720c */ /* 0x000fe20003f85070 */
[----:B------:R-:W-:Y:S01]  /*4ff0*/  UISETP.NE.AND UP2, UPT, UR50, URZ, UPT ;  /* 0x000000ff3200728c */ /* 0x000fe2000bf45270 */
[----:B------:R-:W-:Y:S01]  /*5000*/  ISETP.NE.U32.AND P2, PT, RZ, UR38, PT ;  /* 0x00000026ff007c0c */ /* 0x000fe2000bf45070 */
[----:B------:R-:W-:Y:S01]  /*5010*/  UISETP.NE.U32.AND UP1, UPT, UR44, URZ, UPT ;  /* 0x000000ff2c00728c */ /* 0x000fe2000bf25070 */
[----:B------:R-:W-:Y:S01]  /*5020*/  ISETP.NE.AND.EX P4, PT, R87, RZ, PT, P4 ;  /* 0x000000ff5700720c */ /* 0x000fe20003f85340 */
[----:B------:R-:W-:Y:S01]  /*5030*/  UPLOP3.LUT UP0, UPT, UPT, UPT, UPT, 0x40, 0x4 ;  /* 0x000000000004789c */ /* 0x000fe20003f0e870 */
[----:B------:R-:W-:Y:S01]  /*5040*/  ISETP.NE.AND.EX P2, PT, RZ, UR39, PT, P2 ;  /* 0x00000027ff007c0c */ /* 0x000fe2000bf45320 */
[----:B------:R-:W-:Y:S01]  /*5050*/  UISETP.NE.AND.EX UP1, UPT, UR45, URZ, UPT, UP1 ;  /* 0x000000ff2d00728c */ /* 0x000fe2000bf25310 */
[----:B------:R-:W-:Y:S04]  /*5060*/  PLOP3.LUT P1, PT, PT, PT, UP2, 0x80, 0x8 ;  /* 0x000000000008781c */ /* 0x000fe80003f2f028 */
[----:B------:R-:W-:Y:S06]  /*5070*/  @UP2 UPLOP3.LUT UP0, UPT, UPT, UPT, UP1, 0x80, 0x8 ;  /* 0x000000000008289c */ /* 0x000fec0003f0f010 */
[----:B------:R-:W-:Y:S01]  /*5080*/  PLOP3.LUT P0, PT, PT, PT, UP0, 0x80, 0x8 ;  /* 0x000000000008781c */ /* 0x000fe20003f0f008 */
[----:B------:R-:W-:Y:S01]  /*5090*/  @!UPT UIADD3 URZ, UPT, UPT, URZ, URZ, URZ ;  /* 0x000000fffffff290 */ /* 0x000fe2000fffe0ff */
[----:B------:R-:W-:Y:S11]  /*50a0*/  BRA.U !UP1, `(.L_x_84) ;  /* 0x0000000109387547 */ /* 0x000ff6000b800000 */
[----:B------:R-:W-:Y:S01]  /*50b0*/  UISETP.NE.U32.AND UP0, UPT, UR38, URZ, UPT ;  /* 0x000000ff2600728c */ /* 0x000fe2000bf05070 */
[----:B------:R-:W-:Y:S02]  /*50c0*/  HFMA2 R0, -RZ, RZ, 0, 5.9604644775390625e-08 ;  /* 0x00000001ff007431 */ /* 0x000fe400000001ff */
[----:B------:R-:W-:Y:S01]  /*50d0*/  IMAD.MOV.U32 R91, RZ, RZ, 0x1 ;  /* 0x00000001ff5b7424 */ /* 0x000fe200078e00ff */
[----:B------:R-:W-:Y:S06]  /*50e0*/  UISETP.NE.AND.EX UP0, UPT, UR39, URZ, UPT, UP0 ;  /* 0x000000ff2700728c */ /* 0x000fec000bf05300 */
[----:B------:R-:W-:Y:S05]  /*50f0*/  PLOP3.LUT P3, PT, PT, PT, UP0, 0x80, 0x8 ;  /* 0x000000000008781c */ /* 0x000fea0003f6f008 */
[----:B------:R-:W1:Y:S01]  /*5100*/  @UP0 LDCU.64 UR6, c[0x0][0x888] ;  /* 0x00011100ff0607ac */ /* 0x000e620008000a00 */
[----:B------:R-:W-:Y:S07]  /*5110*/  @UP0 UIMAD UR4, UR36, UR44, URZ ;  /* 0x0000002c240402a4 */ /* 0x000fee000f8e02ff */
[----:B------:R-:W-:Y:S01]  /*5120*/  @!P3 PRMT R91, R0, 0x7610, R91 ;  /* 0x00007610005bb816 */ /* 0x000fe2000000005b */
[----:B-1----:R-:W-:Y:S03]  /*5130*/  @UP0 UIMAD.WIDE UR6, UR4, 0x4, UR6 ;  /* 0x00000004040608a5 */ /* 0x002fe6000f8e0206 */
[----:B------:R-:W1:Y:S03]  /*5140*/  @!UP0 LDCU UR4, c[0x0][0x880] ;  /* 0x00011000ff0487ac */ /* 0x000e660008000800 */
[----:B------:R-:W-:Y:S01]  /*5150*/  IMAD.U32 R2, RZ, RZ, UR6 ;  /* 0x00000006ff027e24 */ /* 0x000fe2000f8e00ff */
[----:B------:R-:W-:Y:S05]  /*5160*/  MOV R3, UR7 ;  /* 0x0000000700037c02 */ /* 0x000fea0008000f00 */
[----:B-----5:R2:W5:Y:S02]  /*5170*/  @P3 LDG.E R50, desc[UR46][R2.64] ;  /* 0x0000002e02323981 */ /* 0x020564000c1e1900 */
[----:B-12---:R-:W-:Y:S02]  /*5180*/  @!P3 IMAD.U32 R50, RZ, RZ, UR4 ;  /* 0x00000004ff32be24 */ /* 0x006fe4000f8e00ff */
.L_x_84:
[----:B------:R-:W-:Y:S05]  /*5190*/  @!P4 BRA `(.L_x_85) ;  /* 0x000000000020c947 */ /* 0x000fea0003800000 */
[----:B------:R-:W-:Y:S04]  /*51a0*/  ISETP.NE.U32.AND P3, PT, R84, RZ, PT ;  /* 0x000000ff5400720c */ /* 0x000fe80003f65070 */
[----:B------:R-:W-:Y:S11]  /*51b0*/  ISETP.NE.AND.EX P3, PT, R85, RZ, PT, P3 ;  /* 0x000000ff5500720c */ /* 0x000ff60003f65330 */
[----:B------:R-:W-:Y:S02]  /*51c0*/  @!UPT UIADD3 URZ, UPT, UPT, URZ, URZ, URZ ;  /* 0x000000fffffff290 */ /* 0x000fe4000fffe0ff */
[----:B------:R-:W1:Y:S01]  /*51d0*/  @P3 LDC.64 R2, c[0x0][0x8a8] ;  /* 0x00022a00ff023b82 */ /* 0x000e620000000a00 */
[----:B------:R-:W-:Y:S04]  /*51e0*/  @P3 IMAD R0, R86, UR36, RZ ;  /* 0x0000002456003c24 */ /* 0x000fe8000f8e02ff */
[----:B-1----:R-:W-:Y:S05]  /*51f0*/  @P3 IMAD.WIDE R2, R0, 0x4, R2 ;  /* 0x0000000400023825 */ /* 0x002fea00078e0202 */
[----:B-----5:R1:W5:Y:S02]  /*5200*/  @P3 LDG.E R47, desc[UR46][R2.64] ;  /* 0x0000002e022f3981 */ /* 0x020364000c1e1900 */
[----:B-1----:R-:W2:Y:S02]  /*5210*/  @!P3 LDC R47, c[0x0][0x8a0] ;  /* 0x00022800ff2fbb82 */ /* 0x002ea40000000800 */
.L_x_85:
[----:B-----5:R-:W-:Y:S01]  /*5220*/  ISETP.NE.AND P4, PT, R50, RZ, PT ;  /* 0x000000ff3200720c */ /* 0x020fe20003f85270 */
[----:B------:R-:W-:Y:S01]  /*5230*/  BSSY B1, `(.L_x_86) ;  /* 0x0000042000017945 */ /* 0x000fe20003800000 */
[----:B------:R-:W-:Y:S01]  /*5240*/  SEL R9, RZ, 0xffffffff, P2 ;  /* 0xffffffffff097807 */ /* 0x000fe20001000000 */
[----:B------:R-:W-:Y:S01]  /*5250*/  IMAD.MOV.U32 R55, RZ, RZ, 0x1 ;  /* 0x00000001ff377424 */ /* 0x000fe200078e00ff */
[----:B------:R-:W-:Y:S02]  /*5260*/  LOP3.LUT P3, RZ, R91, 0xff, RZ, 0xc0, !PT ;  /* 0x000000ff5bff7812 */ /* 0x000fe4000786c0ff */
[----:B------:R-:W-:Y:S02]  /*5270*/  CS2R R62, SRZ ;  /* 0x00000000003e7805 */ /* 0x000fe4000001ff00 */
[----:B------:R-:W-:Y:S02]  /*5280*/  @P1 SEL R2, RZ, 0xffffffff, P4 ;  /* 0xffffffffff021807 */ /* 0x000fe40002000000 */
[----:B------:R-:W-:Y:S02]  /*5290*/  CS2R R60, SRZ ;  /* 0x00000000003c7805 */ /* 0x000fe4000001ff00 */
[----:B------:R-:W-:Y:S02]  /*52a0*/  LEA R0, R100, UR49, 0x3 ;  /* 0x0000003164007c11 */ /* 0x000fe4000f8e18ff */
[----:B------:R-:W-:Y:S02]  /*52b0*/  CS2R R58, SRZ ;  /* 0x00000000003a7805 */ /* 0x000fe4000001ff00 */
[----:B------:R-:W-:Y:S02]  /*52c0*/  @P0 SEL R2, R9, R2, !P3 ;  /* 0x0000000209020207 */ /* 0x000fe40005800000 */
[----:B------:R-:W-:Y:S02]  /*52d0*/  CS2R R56, SRZ ;  /* 0x0000000000387805 */ /* 0x000fe4000001ff00 */
[----:B------:R-:W-:Y:S02]  /*52e0*/  LEA R108, R44, UR49, 0x3 ;  /* 0x000000312c6c7c11 */ /* 0x000fe4000f8e18ff */
[----:B------:R-:W-:Y:S02]  /*52f0*/  @P1 LOP3.LUT R2, R2, 0x1, RZ, 0xc0, !PT ;  /* 0x0000000102021812 */ /* 0x000fe400078ec0ff */
[----:B------:R-:W-:Y:S02]  /*5300*/  SHF.L.U32 R7, R102, 0x1f, RZ ;  /* 0x0000001f66077819 */ /* 0x000fe400000006ff */
[----:B------:R-:W-:Y:S02]  /*5310*/  ISETP.NE.U32.OR P6, PT, R2, 0x1, !P1 ;  /* 0x000000010200780c */ /* 0x000fe40004fc5470 */
[----:B------:R-:W-:Y:S02]  /*5320*/  PLOP3.LUT P2, PT, PT, PT, UP1, 0x80, 0x8 ;  /* 0x000000000008781c */ /* 0x000fe40003f4f018 */
[C---:B------:R-:W-:Y:S02]  /*5330*/  LEA.HI R5, R44.reuse, R44, RZ, 0x1 ;  /* 0x0000002c2c057211 */ /* 0x040fe400078f08ff */
[----:B------:R-:W-:Y:S02]  /*5340*/  SEL R2, RZ, 0xffffffff, P4 ;  /* 0xffffffffff027807 */ /* 0x000fe40002000000 */
[----:B------:R-:W-:Y:S01]  /*5350*/  P2R R64, PR, RZ, 0x40 ;  /* 0x00000040ff407803 */ /* 0x000fe20000000000 */
[C---:B------:R-:W-:Y:S01]  /*5360*/  IMAD.SHL.U32 R3, R5.reuse, 0x40, RZ ;  /* 0x0000004005037824 */ /* 0x040fe200078e00ff */
[----:B------:R-:W-:Y:S03]  /*5370*/  LOP3.LUT R5, R5, 0xffe, RZ, 0xc0, !PT ;  /* 0x00000ffe05057812 */ /* 0x000fe600078ec0ff */
[----:B------:R-:W-:Y:S02]  /*5380*/  @P6 SHF.L.U32 R11, R99, 0x1f, RZ ;  /* 0x0000001f630b6819 */ /* 0x000fe400000006ff */
[----:B------:R-:W-:Y:S01]  /*5390*/  @P2 SEL R2, R9, R2, !P3 ;  /* 0x0000000209022207 */ /* 0x000fe20005800000 */
[----:B------:R-:W-:Y:S01]  /*53a0*/  IMAD.IADD R48, R44, 0x1, -R5 ;  /* 0x000000012c307824 */ /* 0x000fe200078e0a05 */
[----:B------:R-:W1:Y:S01]  /*53b0*/  @P6 SYNCS.PHASECHK.TRANS64.TRYWAIT P1, [R0+URZ+0x40], R11 ;  /* 0x0000400b000065a7 */ /* 0x000e6200080211ff */
[----:B------:R-:W-:Y:S02]  /*53c0*/  LOP3.LUT R3, R3, 0xffffff80, RZ, 0xc0, !PT ;  /* 0xffffff8003037812 */ /* 0x000fe400078ec0ff */
[----:B------:R-:W-:Y:S03]  /*53d0*/  LOP3.LUT R2, R2, 0x1, RZ, 0xc0, !PT ;  /* 0x0000000102027812 */ /* 0x000fe600078ec0ff */
[----:B------:R-:W-:Y:S01]  /*53e0*/  IMAD.IADD R3, R46, 0x1, R3 ;  /* 0x000000012e037824 */ /* 0x000fe200078e0203 */
[----:B------:R-:W-:Y:S03]  /*53f0*/  ISETP.NE.U32.AND P5, PT, R2, 0x1, PT ;  /* 0x000000010200780c */ /* 0x000fe60003fa5070 */
[----:B------:R-:W-:Y:S01]  /*5400*/  IMAD R48, R48, 0x100000, R3 ;  /* 0x0010000030307824 */ /* 0x000fe200078e0203 */
[----:B------:R-:W-:Y:S01]  /*5410*/  P2R R72, PR, RZ, 0x20 ;  /* 0x00000020ff487803 */ /* 0x000fe20000000000 */
[----:B------:R3:W4:Y:S01]  /*5420*/  SYNCS.PHASECHK.TRANS64.TRYWAIT P0, [R108+URZ+0x90], R7 ;  /* 0x000090076c0075a7 */ /* 0x00072200080011ff */
[----:B-1----:R-:W-:Y:S01]  /*5430*/  @P6 SEL R55, RZ, 0x1, !P1 ;  /* 0x00000001ff376807 */ /* 0x002fe20004800000 */
[----:B---3--:R-:W-:Y:S06]  /*5440*/  @!P6 BRA `(.L_x_87) ;  /* 0x000000000080e947 */ /* 0x008fec0003800000 */
[----:B------:R-:W-:Y:S01]  /*5450*/  @P5 IMAD R4, R100, 0x1000, R95 ;  /* 0x0000100064045824 */ /* 0x000fe200078e025f */
[----:B------:R-:W-:Y:S01]  /*5460*/  ISETP.NE.AND P1, PT, R55, RZ, PT ;  /* 0x000000ff3700720c */ /* 0x000fe20003f25270 */
[----:B------:R-:W-:Y:S01]  /*5470*/  BSSY B0, `(.L_x_88) ;  /* 0x000000b000007945 */ /* 0x000fe20003800000 */
[----:B------:R-:W-:Y:S01]  /*5480*/  CS2R R58, SRZ ;  /* 0x00000000003a7805 */ /* 0x000fe2000001ff00 */
[----:B------:R-:W-:Y:S01]  /*5490*/  @P5 VIADD R2, R4, UR49 ;  /* 0x0000003104025c36 */ /* 0x000fe20008000000 */
[----:B------:R-:W-:Y:S02]  /*54a0*/  CS2R R56, SRZ ;  /* 0x0000000000387805 */ /* 0x000fe4000001ff00 */
[----:B------:R-:W-:Y:S02]  /*54b0*/  CS2R R62, SRZ ;  /* 0x00000000003e7805 */ /* 0x000fe4000001ff00 */
[----:B------:R-:W-:Y:S01]  /*54c0*/  CS2R R60, SRZ ;  /* 0x00000000003c7805 */ /* 0x000fe2000001ff00 */
[----:B------:R-:W-:Y:S04]  /*54d0*/  @P5 IMAD R2, R103, -0x10, R2 ;  /* 0xfffffff067025824 */ /* 0x000fe800078e0202 */
[----:B------:R-:W-:Y:S05]  /*54e0*/  @P1 BRA `(.L_x_89) ;  /* 0x00000000000c1947 */ /* 0x000fea0003800000 */
[----:B------:R-:W-:Y:S04]  /*54f0*/  SHF.L.U32 R3, R99, 0x1f, RZ ;  /* 0x0000001f63037819 */ /* 0x000fe800000006ff */
[----:B------:R-:W1:Y:S02]  /*5500*/  SYNCS.PHASECHK.TRANS64.TRYWAIT P1, [R0+URZ+0x40], R3 ;  /* 0x00004003000075a7 */ /* 0x000e6400080211ff */
[----:B-1----:R-:W-:Y:S05]  /*5510*/  @!P1 BRA `(.L_x_90) ;  /* 0x0000002400109947 */ /* 0x002fea0003800000 */
.L_x_89:
[----:B------:R-:W-:Y:S05]  /*5520*/  BSYNC B0 ;  /* 0x0000000000007941 */ /* 0x000fea0003800000 */
.L_x_88:
[----:B------:R-:W-:Y:S01]  /*5530*/  ISETP.NE.AND P1, PT, R72, RZ, PT ;  /* 0x000000ff4800720c */ /* 0x000fe20003f25270 */
[----:B-1----:R-:W-:Y:S02]  /*5540*/  VIADD R3, R0, 0x50 ;  /* 0x0000005000037836 */ /* 0x002fe40000000000 */
[----:B------:R-:W-:Y:S02]  /*5550*/  IMAD.U32 R0, RZ, RZ, UR37 ;  /* 0x00000025ff007e24 */ /* 0x000fe4000f8e00ff */
[----:B------:R-:W-:Y:S03]  /*5560*/  VIADD R100, R100, 0x1 ;  /* 0x0000000164647836 */ /* 0x000fe60000000000 */
[----:B------:R-:W-:Y:S05]  /*5570*/  PRMT R0, R0, 0x654, R3 ;  /* 0x0000065400007816 */ /* 0x000fea0000000003 */
[----:B------:R1:W3:Y:S04]  /*5580*/  @P1 LDS.128 R56, [R4+UR49+0x200] ;  /* 0x0002003104381984 */ /* 0x0002e80008000c00 */
[----:B------:R1:W1:Y:S01]  /*5590*/  @P1 LDS.128 R60, [R2+0x210] ;  /* 0x00021000023c1984 */ /* 0x0002620000000c00 */
[C---:B------:R-:W-:Y:S01]  /*55a0*/  ISETP.NE.AND P1, PT, R100.reuse, 0x2, PT ;  /* 0x000000026400780c */ /* 0x040fe20003f25270 */
[----:B------:R-:W-:Y:S01]  /*55b0*/  @!PT LDS RZ, [RZ] ;  /* 0x00000000fffff984 */ /* 0x000fe20000000800 */
[----:B------:R-:W-:Y:S01]  /*55c0*/  @!PT LDS RZ, [RZ] ;  /* 0x00000000fffff984 */ /* 0x000fe20000000800 */
[----:B------:R-:W-:Y:S01]  /*55d0*/  @!PT LDS RZ, [RZ] ;  /* 0x00000000fffff984 */ /* 0x000fe20000000800 */
[----:B------:R-:W-:Y:S01]  /*55e0*/  @!PT LDS RZ, [RZ] ;  /* 0x00000000fffff984 */ /* 0x000fe20000000800 */
[----:B------:R5:W-:Y:S06]  /*55f0*/  MEMBAR.ALL.CTA ;  /* 0x0000000000007992 */ /* 0x000bec0000008000 */
[----:B-----5:R-:W5:Y:S01]  /*5600*/  FENCE.VIEW.ASYNC.S ;  /* 0x00000000000073c6 */ /* 0x020f620000000000 */
[----:B------:R-:W-:Y:S01]  /*5610*/  SEL R100, R100, RZ, P1 ;  /* 0x000000ff64647207 */ /* 0x000fe20000800000 */
[----:B-----5:R5:W-:Y:S02]  /*5620*/  SYNCS.ARRIVE.TRANS64.RED.A1T0 RZ, [R0+URZ], RZ ;  /* 0x000000ff00ff79a7 */ /* 0x020be400081004ff */
[----:B-----5:R-:W-:Y:S04]  /*5630*/  SEL R0, RZ, 0x1, P1 ;  /* 0x00000001ff007807 */ /* 0x020fe80000800000 */
[----:B---3--:R-:W-:Y:S02]  /*5640*/  LOP3.LUT R99, R99, R0, RZ, 0x3c, !PT ;  /* 0x0000000063637212 */ /* 0x008fe400078e3cff */
.L_x_87:
[----:B------:R-:W-:Y:S05]  /*5650*/  BSYNC B1 ;  /* 0x0000000000017941 */ /* 0x000fea0003800000 */
.L_x_86:
[----:B------:R-:W-:Y:S04]  /*5660*/  SHF.R.U32.HI R3, RZ, 0x15, R48 ;  /* 0x00000015ff037819 */ /* 0x000fe80000011630 */
[----:B------:R-:W-:Y:S01]  /*5670*/  LOP3.LUT P1, RZ, R3, 0x3, R96, 0x48, !PT ;  /* 0x0000000303ff7812 */ /* 0x000fe20007824860 */
[----:B------:R-:W-:Y:S01]  /*5680*/  @!UPT UIADD3 URZ, UPT, UPT, URZ, URZ, URZ ;  /* 0x000000fffffff290 */ /* 0x000fe2000fffe0ff */
[----:B----4-:R-:W-:Y:S11]  /*5690*/  @P0 BRA `(.L_x_91) ;  /* 0x0000000000080947 */ /* 0x010ff60003800000 */
[----:B------:R-:W3:Y:S02]  /*56a0*/  SYNCS.PHASECHK.TRANS64.TRYWAIT P0, [R108+URZ+0x90], R7 ;  /* 0x000090076c0075a7 */ /* 0x000ee400080011ff */
[----:B---3--:R-:W-:Y:S05]  /*56b0*/  @!P0 BRA `(.L_x_92) ;  /* 0x0000002000bc8947 */ /* 0x008fea0003800000 */
.L_x_91:
[----:B------:R-:W-:Y:S05]  /*56c0*/  @!P1 BRA `(.L_x_93) ;  /* 0x0000000000409947 */ /* 0x000fea0003800000 */
[----:B------:R-:W4:Y:S01]  /*56d0*/  LDCU.64 UR8, c[0x4][0x70] ;  /* 0x01000e00ff0877ac */ /* 0x000f220008000a00 */
[----:B------:R-:W-:Y:S01]  /*56e0*/  MOV R3, 0x0 ;  /* 0x0000000000037802 */ /* 0x000fe20000000f00 */
[----:B------:R-:W-:Y:S02]  /*56f0*/  HFMA2 R12, -RZ, RZ, 0, 5.9604644775390625e-08 ;  /* 0x00000001ff0c7431 */ /* 0x000fe400000001ff */
[----:B------:R-:W-:Y:S02]  /*5700*/  IMAD.MOV.U32 R8, RZ, RZ, 0x192 ;  /* 0x00000192ff087424 */ /* 0x000fe400078e00ff */
[----:B------:R-:W-:Y:S01]  /*5710*/  IMAD.MOV.U32 R13, RZ, RZ, RZ ;  /* 0x000000ffff0d7224 */ /* 0x000fe200078e00ff */
[----:B------:R-:W3:Y:S01]  /*5720*/  LDCU.64 UR6, c[0x4][0x78] ;  /* 0x01000f00ff0677ac */ /* 0x000ee20008000a00 */
[----:B-1----:R-:W1:Y:S01]  /*5730*/  LDC.64 R2, c[0x4][R3] ;  /* 0x0100000003027b82 */ /* 0x002e620000000a00 */
[----:B------:R-:W5:Y:S01]  /*5740*/  LDCU.64 UR4, c[0x4][0x10] ;  /* 0x01000200ff0477ac */ /* 0x000f620008000a00 */
[----:B----4-:R-:W-:Y:S01]  /*5750*/  MOV R5, UR9 ;  /* 0x0000000900057c02 */ /* 0x010fe20008000f00 */
[----:B------:R-:W-:Y:S01]  /*5760*/  IMAD.U32 R4, RZ, RZ, UR8 ;  /* 0x00000008ff047e24 */ /* 0x000fe2000f8e00ff */
[----:B---3--:R-:W-:Y:S01]  /*5770*/  MOV R7, UR7 ;  /* 0x0000000700077c02 */ /* 0x008fe20008000f00 */
[----:B------:R-:W-:Y:S01]  /*5780*/  IMAD.U32 R6, RZ, RZ, UR6 ;  /* 0x00000006ff067e24 */ /* 0x000fe2000f8e00ff */
[----:B-----5:R-:W-:Y:S01]  /*5790*/  MOV R11, UR5 ;  /* 0x00000005000b7c02 */ /* 0x020fe20008000f00 */
[----:B------:R-:W-:Y:S02]  /*57a0*/  IMAD.U32 R10, RZ, RZ, UR4 ;  /* 0x00000004ff0a7e24 */ /* 0x000fe4000f8e00ff */
[----:B------:R-:W-:Y:S07]  /*57b0*/  LEPC R20, `(.L_x_93) ;  /* 0x000000001014794e */ /* 0x000fee0000000000 */
[----:B-12---:R-:W-:Y:S05]  /*57c0*/  CALL.ABS.NOINC R2 ;  /* 0x0000000002007343 */ /* 0x006fea0003c00000 */
.L_x_93:
[----:B------:R-:W-:Y:S05]  /*57d0*/  WARPSYNC.ALL ;  /* 0x0000000000007948 */ /* 0x000fea0003800000 */
[----:B------:R-:W-:Y:S01]  /*57e0*/  R2UR UR4, R48 ;  /* 0x00000000300472ca */ /* 0x000fe200000e0000 */
[----:B------:R-:W-:Y:S01]  /*57f0*/  BSSY.RECONVERGENT B0, `(.L_x_94) ;  /* 0x00000a0000007945 */ /* 0x000fe20003800200 */
[C---:B------:R-:W-:Y:S02]  /*5800*/  SHF.L.U32 R51, R56.reuse, 0x10, RZ ;  /* 0x0000001038337819 */ /* 0x040fe400000006ff */
[C---:B------:R-:W-:Y:S02]  /*5810*/  PRMT R49, R56.reuse, 0x8880, RZ ;  /* 0x0000888038317816 */ /* 0x040fe400000000ff */
[----:B------:R-:W-:Y:S02]  /*5820*/  SHF.R.S32.HI R51, RZ, 0x18, R51 ;  /* 0x00000018ff337819 */ /* 0x000fe40000011433 */
[----:B------:R-:W-:Y:S02]  /*5830*/  SHF.L.U32 R52, R56, 0x8, RZ ;  /* 0x0000000838347819 */ /* 0x000fe400000006ff */
[C---:B------:R-:W-:Y:S02]  /*5840*/  PRMT R54, R58.reuse, 0x8880, RZ ;  /* 0x000088803a367816 */ /* 0x040fe400000000ff */
[----:B------:R-:W-:Y:S01]  /*5850*/  SHF.L.U32 R53, R58, 0x8, RZ ;  /* 0x000000083a357819 */ /* 0x000fe200000006ff */
[----:B-1-3--:R-:W-:Y:S01]  /*5860*/  LDTM.16dp32bit_t0_t15.x32 R4, tmem[UR4] ;  /* 0x00000004000479ee */ /* 0x00afe20008a80000 */
[----:B------:R-:W2:Y:S01]  /*5870*/  LDTM.16dp32bit_t16_t31.x32 R4, tmem[UR4+0x20] ;  /* 0x00002004000479ee */ /* 0x000ea20008aa0000 */
[----:B------:R-:W-:Y:S02]  /*5880*/  ISETP.NE.AND P6, PT, R64, RZ, PT ;  /* 0x000000ff4000720c */ /* 0x000fe40003fc5270 */
[----:B------:R-:W-:Y:S02]  /*5890*/  IADD3 R74, PT, PT, R95, UR49, RZ ;  /* 0x000000315f4a7c10 */ /* 0x000fe4000fffe0ff */
[----:B------:R-:W-:Y:S02]  /*58a0*/  SHF.L.U32 R73, R97, 0x4, RZ ;  /* 0x0000000461497819 */ /* 0x000fe400000006ff */
[----:B------:R-:W-:Y:S02]  /*58b0*/  SHF.R.S32.HI R53, RZ, 0x18, R53 ;  /* 0x00000018ff357819 */ /* 0x000fe40000011435 */
[----:B------:R-:W-:Y:S02]  /*58c0*/  IADD3 R112, PT, PT, R74, R73, RZ ;  /* 0x000000494a707210 */ /* 0x000fe40007ffe0ff */
[----:B------:R-:W-:Y:S01]  /*58d0*/  ISETP.NE.AND P0, PT, R105, RZ, PT ;  /* 0x000000ff6900720c */ /* 0x000fe20003f05270 */
[C---:B--2---:R-:W-:Y:S02]  /*58e0*/  IMAD R0, R47.reuse, R4, RZ ;  /* 0x000000042f007224 */ /* 0x044fe400078e02ff */
[----:B------:R-:W-:Y:S02]  /*58f0*/  IMAD R2, R47, R5, RZ ;  /* 0x000000052f027224 */ /* 0x000fe400078e02ff */
[----:B------:R-:W-:Y:S01]  /*5900*/  IMAD R0, R49, R50, R0 ;  /* 0x0000003231007224 */ /* 0x000fe200078e0200 */
[----:B------:R-:W-:Y:S01]  /*5910*/  SHF.R.S32.HI R49, RZ, 0x18, R52 ;  /* 0x00000018ff317819 */ /* 0x000fe20000011434 */
[----:B------:R-:W-:Y:S01]  /*5920*/  IMAD R3, R47, R6, RZ ;  /* 0x000000062f037224 */ /* 0x000fe200078e02ff */
[----:B------:R-:W-:Y:S01]  /*5930*/  SHF.L.U32 R52, R57, 0x10, RZ ;  /* 0x0000001039347819 */ /* 0x000fe200000006ff */
[-C--:B------:R-:W-:Y:S01]  /*5940*/  IMAD R2, R51, R50.reuse, R2 ;  /* 0x0000003233027224 */ /* 0x080fe200078e0202 */
[----:B------:R-:W-:Y:S01]  /*5950*/  SHF.R.S32.HI R51, RZ, 0x18, R56 ;  /* 0x00000018ff337819 */ /* 0x000fe20000011438 */
[----:B------:R-:W-:Y:S02]  /*5960*/  IMAD R7, R47, R7, RZ ;  /* 0x000000072f077224 */ /* 0x000fe400078e02ff */
[-C--:B------:R-:W-:Y:S01]  /*5970*/  IMAD R3, R49, R50.reuse, R3 ;  /* 0x0000003231037224 */ /* 0x080fe200078e0203 */
[----:B------:R-:W-:Y:S01]  /*5980*/  PRMT R49, R57, 0x8880, RZ ;  /* 0x0000888039317816 */ /* 0x000fe200000000ff */
[----:B------:R-:W-:Y:S01]  /*5990*/  IMAD R7, R51, R50, R7 ;  /* 0x0000003233077224 */ /* 0x000fe200078e0207 */
[----:B------:R-:W-:Y:S01]  /*59a0*/  SHF.R.S32.HI R51, RZ, 0x18, R52 ;  /* 0x00000018ff337819 */ /* 0x000fe20000011434 */
[----:B------:R-:W-:Y:S02]  /*59b0*/  IMAD R4, R47, R8, RZ ;  /* 0x000000082f047224 */ /* 0x000fe400078e02ff */
[----:B------:R-:W-:Y:S01]  /*59c0*/  IMAD.SHL.U32 R52, R57, 0x100, RZ ;  /* 0x0000010039347824 */ /* 0x000fe200078e00ff */
[----:B------:R-:W-:Y:S01]  /*59d0*/  I2IP.S8.S32.SAT R65, R7, R3, RZ ;  /* 0x0000000307417239 */ /* 0x000fe200000014ff */
[----:B------:R-:W-:Y:S02]  /*59e0*/  IMAD R5, R47, R9, RZ ;  /* 0x000000092f057224 */ /* 0x000fe400078e02ff */
[----:B------:R-:W-:Y:S01]  /*59f0*/  IMAD R4, R49, R50, R4 ;  /* 0x0000003231047224 */ /* 0x000fe200078e0204 */
[----:B------:R-:W-:Y:S01]  /*5a00*/  SHF.R.S32.HI R49, RZ, 0x18, R52 ;  /* 0x00000018ff317819 */ /* 0x000fe20000011434 */
[----:B------:R-:W-:Y:S01]  /*5a10*/  IMAD R6, R47, R10, RZ ;  /* 0x0000000a2f067224 */ /* 0x000fe200078e02ff */
[----:B------:R-:W-:Y:S01]  /*5a20*/  I2IP.S8.S32.SAT R64, R2, R0, R65 ;  /* 0x0000000002407239 */ /* 0x000fe20000001441 */
[-C--:B------:R-:W-:Y:S01]  /*5a30*/  IMAD R5, R51, R50.reuse, R5 ;  /* 0x0000003233057224 */ /* 0x080fe200078e0205 */
[----:B------:R-:W-:Y:S01]  /*5a40*/  SHF.L.U32 R52, R58, 0x10, RZ ;  /* 0x000000103a347819 */ /* 0x000fe200000006ff */
[----:B------:R-:W-:Y:S01]  /*5a50*/  IMAD R11, R47, R11, RZ ;  /* 0x0000000b2f0b7224 */ /* 0x000fe200078e02ff */
[----:B------:R-:W-:Y:S01]  /*5a60*/  SHF.R.S32.HI R51, RZ, 0x18, R57 ;  /* 0x00000018ff337819 */ /* 0x000fe20000011439 */
[----:B------:R-:W-:Y:S01]  /*5a70*/  IMAD R6, R49, R50, R6 ;  /* 0x0000003231067224 */ /* 0x000fe200078e0206 */
[----:B------:R-:W-:Y:S01]  /*5a80*/  SHF.R.S32.HI R52, RZ, 0x18, R52 ;  /* 0x00000018ff347819 */ /* 0x000fe20000011434 */
[C---:B------:R-:W-:Y:S02]  /*5a90*/  IMAD R8, R47.reuse, R12, RZ ;  /* 0x0000000c2f087224 */ /* 0x040fe400078e02ff */
[----:B------:R-:W-:Y:S02]  /*5aa0*/  IMAD.MOV.U32 R49, RZ, RZ, R54 ;  /* 0x000000ffff317224 */ /* 0x000fe400078e0036 */
[----:B------:R-:W-:Y:S02]  /*5ab0*/  IMAD R9, R47, R13, RZ ;  /* 0x0000000d2f097224 */ /* 0x000fe400078e02ff */
[----:B------:R-:W-:Y:S01]  /*5ac0*/  IMAD R11, R51, R50, R11 ;  /* 0x00000032330b7224 */ /* 0x000fe200078e020b */
[----:B------:R-:W-:Y:S01]  /*5ad0*/  SHF.R.S32.HI R51, RZ, 0x18, R58 ;  /* 0x00000018ff337819 */ /* 0x000fe2000001143a */
[----:B------:R-:W-:Y:S02]  /*5ae0*/  IMAD R10, R47, R14, RZ ;  /* 0x0000000e2f0a7224 */ /* 0x000fe400078e02ff */
[----:B------:R-:W-:Y:S01]  /*5af0*/  IMAD R8, R49, R50, R8 ;  /* 0x0000003231087224 */ /* 0x000fe200078e0208 */
[----:B------:R-:W-:Y:S01]  /*5b00*/  I2IP.S8.S32.SAT R65, R11, R6, RZ ;  /* 0x000000060b417239 */ /* 0x000fe200000014ff */
[----:B------:R-:W-:Y:S01]  /*5b10*/  IMAD R15, R47, R15, RZ ;  /* 0x0000000f2f0f7224 */ /* 0x000fe200078e02ff */
[----:B------:R-:W-:Y:S01]  /*5b20*/  PRMT R49, R59, 0x8880, RZ ;  /* 0x000088803b317816 */ /* 0x000fe200000000ff */
[----:B------:R-:W-:Y:S01]  /*5b30*/  IMAD R9, R52, R50, R9 ;  /* 0x0000003234097224 */ /* 0x000fe200078e0209 */
[----:B------:R-:W-:Y:S01]  /*5b40*/  I2IP.S8.S32.SAT R65, R5, R4, R65 ;  /* 0x0000000405417239 */ /* 0x000fe20000001441 */
[-C--:B------:R-:W-:Y:S01]  /*5b50*/  IMAD R10, R53, R50.reuse, R10 ;  /* 0x00000032350a7224 */ /* 0x080fe200078e020a */
[----:B------:R-:W-:Y:S01]  /*5b60*/  SHF.L.U32 R53, R59, 0x8, RZ ;  /* 0x000000083b357819 */ /* 0x000fe200000006ff */
[----:B------:R-:W-:Y:S01]  /*5b70*/  IMAD R15, R51, R50, R15 ;  /* 0x00000032330f7224 */ /* 0x000fe200078e020f */
[----:B------:R-:W-:Y:S01]  /*5b80*/  SHF.L.U32 R51, R59, 0x10, RZ ;  /* 0x000000103b337819 */ /* 0x000fe200000006ff */
[C---:B------:R-:W-:Y:S01]  /*5b90*/  IMAD R12, R47.reuse, R16, RZ ;  /* 0x000000102f0c7224 */ /* 0x040fe200078e02ff */
[----:B------:R-:W-:Y:S01]  /*5ba0*/  SHF.R.S32.HI R53, RZ, 0x18, R53 ;  /* 0x00000018ff357819 */ /* 0x000fe20000011435 */
[C---:B------:R-:W-:Y:S01]  /*5bb0*/  IMAD R13, R47.reuse, R17, RZ ;  /* 0x000000112f0d7224 */ /* 0x040fe200078e02ff */
[----:B------:R-:W-:Y:S01]  /*5bc0*/  SHF.R.S32.HI R51, RZ, 0x18, R51 ;  /* 0x00000018ff337819 */ /* 0x000fe20000011433 */
[----:B------:R-:W-:Y:S01]  /*5bd0*/  IMAD R14, R47, R18, RZ ;  /* 0x000000122f0e7224 */ /* 0x000fe200078e02ff */
[----:B------:R-:W-:Y:S01]  /*5be0*/  I2IP.S8.S32.SAT R66, R15, R10, RZ ;  /* 0x0000000a0f427239 */ /* 0x000fe200000014ff */
[----:B------:R-:W-:Y:S01]  /*5bf0*/  IMAD R12, R49, R50, R12 ;  /* 0x00000032310c7224 */ /* 0x000fe200078e020c */
[----:B------:R-:W-:Y:S01]  /*5c00*/  SHF.R.S32.HI R49, RZ, 0x18, R59 ;  /* 0x00000018ff317819 */ /* 0x000fe2000001143b */
[----:B------:R-:W-:Y:S01]  /*5c10*/  IMAD R19, R47, R19, RZ ;  /* 0x000000132f137224 */ /* 0x000fe200078e02ff */
[----:B------:R-:W-:Y:S01]  /*5c20*/  I2IP.S8.S32.SAT R66, R9, R8, R66 ;  /* 0x0000000809427239 */ /* 0x000fe20000001442 */
[-C--:B------:R-:W-:Y:S01]  /*5c30*/  IMAD R13, R51, R50.reuse, R13 ;  /* 0x00000032330d7224 */ /* 0x080fe200078e020d */
[C---:B------:R-:W-:Y:S01]  /*5c40*/  PRMT R51, R60.reuse, 0x8880, RZ ;  /* 0x000088803c337816 */ /* 0x040fe200000000ff */
[-C--:B------:R-:W-:Y:S01]  /*5c50*/  IMAD R14, R53, R50.reuse, R14 ;  /* 0x00000032350e7224 */ /* 0x080fe200078e020e */
[----:B------:R-:W-:Y:S01]  /*5c60*/  PRMT R53, R61, 0x8880, RZ ;  /* 0x000088803d357816 */ /* 0x000fe200000000ff */
[----:B------:R-:W-:Y:S01]  /*5c70*/  IMAD R19, R49, R50, R19 ;  /* 0x0000003231137224 */ /* 0x000fe200078e0213 */
[----:B------:R-:W-:Y:S01]  /*5c80*/  MOV R49, R51 ;  /* 0x0000003300317202 */ /* 0x000fe20000000f00 */
[----:B------:R-:W-:Y:S02]  /*5c90*/  IMAD R16, R47, R20, RZ ;  /* 0x000000142f107224 */ /* 0x000fe400078e02ff */
[C---:B------:R-:W-:Y:S01]  /*5ca0*/  IMAD.U32 R52, R60.reuse, 0x10000, RZ ;  /* 0x000100003c347824 */ /* 0x040fe200078e00ff */
[----:B------:R-:W-:Y:S01]  /*5cb0*/  I2IP.S8.S32.SAT R67, R19, R14, RZ ;  /* 0x0000000e13437239 */ /* 0x000fe200000014ff */
[----:B------:R-:W-:Y:S01]  /*5cc0*/  IMAD R16, R49, R50, R16 ;  /* 0x0000003231107224 */ /* 0x000fe200078e0210 */
[----:B------:R-:W-:Y:S01]  /*5cd0*/  SHF.L.U32 R49, R60, 0x8, RZ ;  /* 0x000000083c317819 */ /* 0x000fe200000006ff */
[C---:B------:R-:W-:Y:S01]  /*5ce0*/  IMAD R17, R47.reuse, R21, RZ ;  /* 0x000000152f117224 */ /* 0x040fe200078e02ff */
[----:B------:R-:W-:Y:S01]  /*5cf0*/  SHF.R.S32.HI R51, RZ, 0x18, R52 ;  /* 0x00000018ff337819 */ /* 0x000fe20000011434 */
[C---:B------:R-:W-:Y:S01]  /*5d00*/  IMAD R18, R47.reuse, R22, RZ ;  /* 0x000000162f127224 */ /* 0x040fe200078e02ff */
[----:B------:R-:W-:Y:S01]  /*5d10*/  SHF.R.S32.HI R49, RZ, 0x18, R49 ;  /* 0x00000018ff317819 */ /* 0x000fe20000011431 */
[----:B------:R-:W-:Y:S01]  /*5d20*/  IMAD R23, R47, R23, RZ ;  /* 0x000000172f177224 */ /* 0x000fe200078e02ff */
[----:B------:R-:W-:Y:S01]  /*5d30*/  I2IP.S8.S32.SAT R67, R13, R12, R67 ;  /* 0x0000000c0d437239 */ /* 0x000fe20000001443 */
[----:B------:R-:W-:Y:S01]  /*5d40*/  IMAD R17, R51, R50, R17 ;  /* 0x0000003233117224 */ /* 0x000fe200078e0211 */
[C---:B------:R-:W-:Y:S01]  /*5d50*/  SHF.L.U32 R52, R61.reuse, 0x10, RZ ;  /* 0x000000103d347819 */ /* 0x040fe200000006ff */
[----:B------:R-:W-:Y:S01]  /*5d60*/  IMAD.SHL.U32 R54, R61, 0x100, RZ ;  /* 0x000001003d367824 */ /* 0x000fe200078e00ff */
[----:B------:R-:W-:Y:S01]  /*5d70*/  SHF.R.S32.HI R51, RZ, 0x18, R60 ;  /* 0x00000018ff337819 */ /* 0x000fe2000001143c */
[----:B------:R-:W-:Y:S01]  /*5d80*/  IMAD R20, R47, R24, RZ ;  /* 0x000000182f147224 */ /* 0x000fe200078e02ff */
[----:B------:R1:W-:Y:S01]  /*5d90*/  STS.128 [R95+UR49+0x2200], R64 ;  /* 0x002200405f007988 */ /* 0x0003e20008000c31 */
[-C--:B------:R-:W-:Y:S01]  /*5da0*/  IMAD R18, R49, R50.reuse, R18 ;  /* 0x0000003231127224 */ /* 0x080fe200078e0212 */
[----:B------:R-:W-:Y:S01]  /*5db0*/  SHF.R.S32.HI R52, RZ, 0x18, R52 ;  /* 0x00000018ff347819 */ /* 0x000fe20000011434 */
[----:B------:R-:W-:Y:S01]  /*5dc0*/  IMAD R21, R47, R25, RZ ;  /* 0x000000192f157224 */ /* 0x000fe200078e02ff */
[----:B------:R-:W-:Y:S01]  /*5dd0*/  SHF.R.S32.HI R49, RZ, 0x18, R54 ;  /* 0x00000018ff317819 */ /* 0x000fe20000011436 */
[----:B------:R-:W-:Y:S01]  /*5de0*/  IMAD R23, R51, R50, R23 ;  /* 0x0000003233177224 */ /* 0x000fe200078e0217 */
[----:B------:R-:W-:Y:S01]  /*5df0*/  SHF.R.S32.HI R51, RZ, 0x18, R61 ;  /* 0x00000018ff337819 */ /* 0x000fe2000001143d */
[----:B------:R-:W-:Y:S01]  /*5e00*/  IMAD R22, R47, R26, RZ ;  /* 0x0000001a2f167224 */ /* 0x000fe200078e02ff */
[----:B------:R-:W-:Y:S01]  /*5e10*/  SHF.R.S32.HI R54, RZ, 0x18, R63 ;  /* 0x00000018ff367819 */ /* 0x000fe2000001143f */
[----:B------:R-:W-:Y:S01]  /*5e20*/  IMAD R20, R53, R50, R20 ;  /* 0x0000003235147224 */ /* 0x000fe200078e0214 */
[----:B------:R-:W-:Y:S01]  /*5e30*/  I2IP.S8.S32.SAT R68, R23, R18, RZ ;  /* 0x0000001217447239 */ /* 0x000fe200000014ff */
[----:B------:R-:W-:Y:S01]  /*5e40*/  IMAD R27, R47, R27, RZ ;  /* 0x0000001b2f1b7224 */ /* 0x000fe200078e02ff */
[----:B------:R-:W-:Y:S01]  /*5e50*/  SHF.L.U32 R53, R62, 0x8, RZ ;  /* 0x000000083e357819 */ /* 0x000fe200000006ff */
[-C--:B------:R-:W-:Y:S01]  /*5e60*/  IMAD R21, R52, R50.reuse, R21 ;  /* 0x0000003234157224 */ /* 0x080fe200078e0215 */
[C---:B------:R-:W-:Y:S01]  /*5e70*/  SHF.L.U32 R52, R62.reuse, 0x10, RZ ;  /* 0x000000103e347819 */ /* 0x040fe200000006ff */
[----:B------:R-:W-:Y:S01]  /*5e80*/  IMAD R22, R49, R50, R22 ;  /* 0x0000003231167224 */ /* 0x000fe200078e0216 */
[----:B------:R-:W-:Y:S01]  /*5e90*/  PRMT R49, R62, 0x8880, RZ ;  /* 0x000088803e317816 */ /* 0x000fe200000000ff */
[----:B------:R-:W-:Y:S01]  /*5ea0*/  IMAD R24, R47, R28, RZ ;  /* 0x0000001c2f187224 */ /* 0x000fe200078e02ff */
[----:B------:R-:W-:Y:S01]  /*5eb0*/  I2IP.S8.S32.SAT R68, R17, R16, R68 ;  /* 0x0000001011447239 */ /* 0x000fe20000001444 */
[----:B------:R-:W-:Y:S01]  /*5ec0*/  IMAD R27, R51, R50, R27 ;  /* 0x00000032331b7224 */ /* 0x000fe200078e021b */
[----:B------:R-:W-:Y:S01]  /*5ed0*/  SHF.R.S32.HI R51, RZ, 0x18, R52 ;  /* 0x00000018ff337819 */ /* 0x000fe20000011434 */
[C---:B------:R-:W-:Y:S01]  /*5ee0*/  IMAD R25, R47.reuse, R29, RZ ;  /* 0x0000001d2f197224 */ /* 0x040fe200078e02ff */
[----:B------:R-:W-:Y:S01]  /*5ef0*/  SHF.R.S32.HI R53, RZ, 0x18, R53 ;  /* 0x00000018ff357819 */ /* 0x000fe20000011435 */
[----:B------:R-:W-:Y:S01]  /*5f00*/  IMAD R26, R47, R30, RZ ;  /* 0x0000001e2f1a7224 */ /* 0x000fe200078e02ff */
[----:B------:R-:W-:Y:S01]  /*5f10*/  I2IP.S8.S32.SAT R69, R27, R22, RZ ;  /* 0x000000161b457239 */ /* 0x000fe200000014ff */
[-C--:B------:R-:W-:Y:S01]  /*5f20*/  IMAD R24, R49, R50.reuse, R24 ;  /* 0x0000003231187224 */ /* 0x080fe200078e0218 */
[----:B------:R-:W-:Y:S01]  /*5f30*/  SHF.L.U32 R52, R63, 0x10, RZ ;  /* 0x000000103f347819 */ /* 0x000fe200000006ff */
[----:B------:R-:W-:Y:S01]  /*5f40*/  IMAD R25, R51, R50, R25 ;  /* 0x0000003233197224 */ /* 0x000fe200078e0219 */
[----:B------:R-:W-:Y:S01]  /*5f50*/  I2IP.S8.S32.SAT R69, R21, R20, R69 ;  /* 0x0000001415457239 */ /* 0x000fe20000001445 */
[----:B------:R-:W-:Y:S01]  /*5f60*/  IMAD R26, R53, R50, R26 ;  /* 0x00000032351a7224 */ /* 0x000fe200078e021a */
[----:B------:R-:W-:Y:S01]  /*5f70*/  SHF.R.S32.HI R49, RZ, 0x18, R62 ;  /* 0x00000018ff317819 */ /* 0x000fe2000001143e */
[----:B------:R-:W-:Y:S01]  /*5f80*/  IMAD R31, R47, R31, RZ ;  /* 0x0000001f2f1f7224 */ /* 0x000fe200078e02ff */
[C---:B------:R-:W-:Y:S01]  /*5f90*/  PRMT R51, R63.reuse, 0x8880, RZ ;  /* 0x000088803f337816 */ /* 0x040fe200000000ff */
[----:B------:R-:W-:Y:S01]  /*5fa0*/  IMAD.SHL.U32 R53, R63, 0x100, RZ ;  /* 0x000001003f357824 */ /* 0x000fe200078e00ff */
[----:B------:R-:W-:Y:S01]  /*5fb0*/  SHF.R.S32.HI R52, RZ, 0x18, R52 ;  /* 0x00000018ff347819 */ /* 0x000fe20000011434 */
[C---:B------:R-:W-:Y:S02]  /*5fc0*/  IMAD R28, R47.reuse, R32, RZ ;  /* 0x000000202f1c7224 */ /* 0x040fe400078e02ff */
[----:B------:R-:W-:Y:S01]  /*5fd0*/  IMAD R29, R47, R33, RZ ;  /* 0x000000212f1d7224 */ /* 0x000fe200078e02ff */
[----:B------:R-:W-:Y:S01]  /*5fe0*/  SHF.R.S32.HI R53, RZ, 0x18, R53 ;  /* 0x00000018ff357819 */ /* 0x000fe20000011435 */
[-C--:B------:R-:W-:Y:S02]  /*5ff0*/  IMAD R31, R49, R50.reuse, R31 ;  /* 0x00000032311f7224 */ /* 0x080fe400078e021f */
[----:B------:R-:W-:Y:S02]  /*6000*/  IMAD R28, R51, R50, R28 ;  /* 0x00000032331c7224 */ /* 0x000fe400078e021c */
[----:B------:R-:W-:Y:S01]  /*6010*/  IMAD R30, R47, R34, RZ ;  /* 0x000000222f1e7224 */ /* 0x000fe200078e02ff */
[----:B------:R-:W-:Y:S01]  /*6020*/  I2IP.S8.S32.SAT R75, R31, R26, RZ ;  /* 0x0000001a1f4b7239 */ /* 0x000fe200000014ff */
[----:B------:R-:W-:Y:S02]  /*6030*/  IMAD R29, R52, R50, R29 ;  /* 0x00000032341d7224 */ /* 0x000fe400078e021d */
[----:B------:R-:W-:Y:S01]  /*6040*/  IMAD R35, R47, R35, RZ ;  /* 0x000000232f237224 */ /* 0x000fe200078e02ff */
[----:B------:R-:W-:Y:S01]  /*6050*/  I2IP.S8.S32.SAT R70, R25, R24, R75 ;  /* 0x0000001819467239 */ /* 0x000fe2000000144b */
[-C--:B------:R-:W-:Y:S01]  /*6060*/  IMAD R30, R53, R50.reuse, R30 ;  /* 0x00000032351e7224 */ /* 0x080fe200078e021e */
[----:B------:R-:W-:Y:S01]  /*6070*/  LEA R75, R100, UR49, 0x3 ;  /* 0x00000031644b7c11 */ /* 0x000fe2000f8e18ff */
[----:B------:R-:W-:Y:S05]  /*6080*/  IMAD R35, R54, R50, R35 ;  /* 0x0000003236237224 */ /* 0x000fea00078e0223 */
[----:B------:R-:W-:Y:S04]  /*6090*/  I2IP.S8.S32.SAT R76, R35, R30, RZ ;  /* 0x0000001e234c7239 */ /* 0x000fe800000014ff */
[----:B------:R-:W-:Y:S02]  /*60a0*/  I2IP.S8.S32.SAT R71, R29, R28, R76 ;  /* 0x0000001c1d477239 */ /* 0x000fe4000000144c */
[----:B------:R-:W-:Y:S03]  /*60b0*/  @P6 SHF.L.U32 R76, R99, 0x1f, RZ ;  /* 0x0000001f634c6819 */ /* 0x000fe600000006ff */
[----:B------:R1:W-:Y:S01]  /*60c0*/  STS.128 [R112+0x2210], R68 ;  /* 0x0022104470007388 */ /* 0x0003e20000000c00 */
[----:B------:R-:W-:Y:S01]  /*60d0*/  @!PT LDS RZ, [RZ] ;  /* 0x00000000fffff984 */ /* 0x000fe20000000800 */
[----:B------:R-:W-:Y:S01]  /*60e0*/  @!PT LDS RZ, [RZ] ;  /* 0x00000000fffff984 */ /* 0x000fe20000000800 */
[----:B------:R-:W-:Y:S01]  /*60f0*/  @!PT LDS RZ, [RZ] ;  /* 0x00000000fffff984 */ /* 0x000fe20000000800 */
[----:B------:R-:W-:Y:S01]  /*6100*/  @!PT LDS RZ, [RZ] ;  /* 0x00000000fffff984 */ /* 0x000fe20000000800 */
[----:B------:R2:W-:Y:S07]  /*6110*/  MEMBAR.ALL.CTA ;  /* 0x0000000000007992 */ /* 0x0005ee0000008000 */
[----:B--2---:R-:W2:Y:S02]  /*6120*/  FENCE.VIEW.ASYNC.S ;  /* 0x00000000000073c6 */ /* 0x004ea40000000000 */
[----:B--2---:R-:W-:Y:S06]  /*6130*/  BAR.SYNC.DEFER_BLOCKING 0x1, 0x80 ;  /* 0x0042000000007b1d */ /* 0x004fec0000010000 */
[----:B------:R-:W-:Y:S05]  /*6140*/  @P0 BRA `(.L_x_95) ;  /* 0x0000000000280947 */ /* 0x000fea0003800000 */
[----:B------:R-:W-:Y:S02]  /*6150*/  UIADD3 UR4, UPT, UPT, UR49, 0x2200, URZ ;  /* 0x0000220031047890 */ /* 0x000fe4000fffe0ff */
[----:B------:R-:W-:Y:S01]  /*6160*/  UIADD3 UR6, UP0, UPT, UR52, 0x680, URZ ;  /* 0x0000068034067890 */ /* 0x000fe2000ff1e0ff */
[----:B------:R-:W-:Y:S03]  /*6170*/  UMOV UR43, UR36 ;  /* 0x00000024002b7c82 */ /* 0x000fe60008000000 */
[----:B------:R-:W-:Y:S01]  /*6180*/  MOV R104, UR4 ;  /* 0x0000000400687c02 */ /* 0x000fe20008000f00 */
[----:B------:R-:W-:Y:S03]  /*6190*/  UIADD3.X UR7, UPT, UPT, URZ, UR53, URZ, UP0, !UPT ;  /* 0x00000035ff077290 */ /* 0x000fe600087fe4ff */
[----:B------:R-:W-:Y:S11]  /*61a0*/  R2UR UR40, R104 ;  /* 0x00000000682872ca */ /* 0x000ff600000e0000 */
[----:B------:R-:W-:Y:S02]  /*61b0*/  @!UPT UIADD3 URZ, UPT, UPT, URZ, URZ, URZ ;  /* 0x000000fffffff290 */ /* 0x000fe4000fffe0ff */
[----:B------:R2:W-:Y:S01]  /*61c0*/  UTMASTG.3D [UR40], [UR6] ;  /* 0x00000028060073b5 */ /* 0x0005e20008010000 */
[----:B------:R0:W-:Y:S01]  /*61d0*/  UTMACMDFLUSH ;  /* 0x00000000000079b7 */ /* 0x0001e20000000000 */
[----:B--2---:R-:W-:Y:S04]  /*61e0*/  DEPBAR.LE SB0, 0x1 ;  /* 0x000080400000791a */ /* 0x004fe80000000000 */
.L_x_95:
[----:B------:R-:W-:Y:S05]  /*61f0*/  BSYNC.RECONVERGENT B0 ;  /* 0x0000000000007941 */ /* 0x000fea0003800200 */
.L_x_94:
[----:B------:R-:W-:Y:S06]  /*6200*/  BAR.SYNC.DEFER_BLOCKING 0x1, 0x80 ;  /* 0x0042000000007b1d */ /* 0x000fec0000010000 */
[----:B------:R-:W2:Y:S01]  /*6210*/  @P6 SYNCS.PHASECHK.TRANS64.TRYWAIT P0, [R75+URZ+0x40], R76 ;  /* 0x0000404c4b0065a7 */ /* 0x000ea200080011ff */
[----:B------:R-:W-:Y:S01]  /*6220*/  BSSY B1, `(.L_x_96) ;  /* 0x000001f000017945 */ /* 0x000fe20003800000 */
[----:B--2---:R-:W-:Y:S03]  /*6230*/  @P6 SEL R55, RZ, 0x1, !P0 ;  /* 0x00000001ff376807 */ /* 0x004fe60004000000 */
[----:B------:R-:W-:Y:S05]  /*6240*/  @!P6 BRA `(.L_x_97) ;  /* 0x000000000070e947 */ /* 0x000fea0003800000 */
[----:B------:R-:W-:Y:S01]  /*6250*/  ISETP.NE.AND P1, PT, R72, RZ, PT ;  /* 0x000000ff4800720c */ /* 0x000fe20003f25270 */
[----:B------:R-:W-:Y:S01]  /*6260*/  BSSY B0, `(.L_x_98) ;  /* 0x0000008000007945 */ /* 0x000fe20003800000 */
[----:B------:R-:W-:Y:S11]  /*6270*/  ISETP.NE.AND P0, PT, R55, RZ, PT ;  /* 0x000000ff3700720c */ /* 0x000ff60003f05270 */
[----:B------:R-:W-:Y:S04]  /*6280*/  @P1 IMAD R74, R100, 0x1000, R74 ;  /* 0x00001000644a1824 */ /* 0x000fe800078e024a */
[----:B------:R-:W-:Y:S01]  /*6290*/  @P1 IMAD.IADD R73, R73, 0x1, R74 ;  /* 0x0000000149491824 */ /* 0x000fe200078e024a */
[----:B------:R-:W-:Y:S06]  /*62a0*/  @P0 BRA `(.L_x_99) ;  /* 0x00000000000c0947 */ /* 0x000fec0003800000 */
[----:B------:R-:W-:Y:S04]  /*62b0*/  SHF.L.U32 R0, R99, 0x1f, RZ ;  /* 0x0000001f63007819 */ /* 0x000fe800000006ff */
[----:B------:R-:W2:Y:S02]  /*62c0*/  SYNCS.PHASECHK.TRANS64.TRYWAIT P0, [R75+URZ+0x40], R0 ;  /* 0x000040004b0075a7 */ /* 0x000ea400080011ff */
[----:B--2---:R-:W-:Y:S05]  /*62d0*/  @!P0 BRA `(.L_x_100) ;  /* 0x0000001400c88947 */ /* 0x004fea0003800000 */
.L_x_99:
[----:B------:R-:W-:Y:S05]  /*62e0*/  BSYNC B0 ;  /* 0x0000000000007941 */ /* 0x000fea0003800000 */
.L_x_98:
[----:B------:R-:W-:Y:S01]  /*62f0*/  ISETP.NE.AND P0, PT, R72, RZ, PT ;  /* 0x000000ff4800720c */ /* 0x000fe20003f05270 */
[----:B--2---:R-:W-:Y:S02]  /*6300*/  VIADD R75, R75, 0x50 ;  /* 0x000000504b4b7836 */ /* 0x004fe40000000000 */
[----:B------:R-:W-:Y:S02]  /*6310*/  IMAD.U32 R0, RZ, RZ, UR37 ;  /* 0x00000025ff007e24 */ /* 0x000fe4000f8e00ff */
[----:B------:R-:W-:Y:S03]  /*6320*/  VIADD R100, R100, 0x1 ;  /* 0x0000000164647836 */ /* 0x000fe60000000000 */
[----:B------:R-:W-:Y:S05]  /*6330*/  PRMT R0, R0, 0x654, R75 ;  /* 0x0000065400007816 */ /* 0x000fea000000004b */
[----:B------:R2:W3:Y:S04]  /*6340*/  @P0 LDS.128 R56, [R74+0x200] ;  /* 0x000200004a380984 */ /* 0x0004e80000000c00 */
[----:B------:R2:W4:Y:S01]  /*6350*/  @P0 LDS.128 R60, [R73+0x210] ;  /* 0x00021000493c0984 */ /* 0x0005220000000c00 */
        /* <DEDUP_REMOVED lines=10> */
[----:B--23--:R-:W-:Y:S02]  /*6400*/  LOP3.LUT R99, R99, R0, RZ, 0x3c, !PT ;  /* 0x0000000063637212 */ /* 0x00cfe400078e3cff */
.L_x_97:
[----:B------:R-:W-:Y:S05]  /*6410*/  BSYNC B1 ;  /* 0x0000000000017941 */ /* 0x000fea0003800000 */
.L_x_96:
[----:B------:R-:W-:Y:S05]  /*6420*/  VIADD R3, R48, 0x40 ;  /* 0x0000004030037836 */ /* 0x000fea0000000000 */
[----:B------:R-:W-:Y:S04]  /*6430*/  SHF.R.U32.HI R3, RZ, 0x15, R3 ;  /* 0x00000015ff037819 */ /* 0x000fe80000011603 */
[----:B------:R-:W-:Y:S11]  /*6440*/  LOP3.LUT P0, RZ, R3, 0x3, R96, 0x48, !PT ;  /* 0x0000000303ff7812 */ /* 0x000ff60007804860 */
[----:B------:R-:W-:Y:S02]  /*6450*/  @!UPT UIADD3 URZ, UPT, UPT, URZ, URZ, URZ ;  /* 0x000000fffffff290 */ /* 0x000fe4000fffe0ff */
[----:B------:R-:W-:Y:S05]  /*6460*/  @!P0 BRA `(.L_x_101) ;  /* 0x0000000000408947 */ /* 0x000fea0003800000 */
[----:B------:R-:W2:Y:S01]  /*6470*/  LDCU.64 UR8, c[0x4][0x70] ;  /* 0x01000e00ff0877ac */ /* 0x000ea20008000a00 */
[----:B------:R-:W-:Y:S01]  /*6480*/  MOV R3, 0x0 ;  /* 0x0000000000037802 */ /* 0x000fe20000000f00 */
[----:B------:R-:W-:Y:S02]  /*6490*/  HFMA2 R12, -RZ, RZ, 0, 5.9604644775390625e-08 ;  /* 0x00000001ff0c7431 */ /* 0x000fe400000001ff */
[----:B------:R-:W-:Y:S02]  /*64a0*/  IMAD.MOV.U32 R8, RZ, RZ, 0x192 ;  /* 0x00000192ff087424 */ /* 0x000fe400078e00ff */
[----:B------:R-:W-:Y:S01]  /*64b0*/  IMAD.MOV.U32 R13, RZ, RZ, RZ ;  /* 0x000000ffff0d7224 */ /* 0x000fe200078e00ff */
[----:B------:R-:W3:Y:S01]  /*64c0*/  LDCU.64 UR6, c[0x4][0x78] ;  /* 0x01000f00ff0677ac */ /* 0x000ee20008000a00 */
[----:B------:R-:W1:Y:S01]  /*64d0*/  LDC.64 R2, c[0x4][R3] ;  /* 0x0100000003027b82 */ /* 0x000e620000000a00 */
[----:B------:R-:W5:Y:S01]  /*64e0*/  LDCU.64 UR4, c[0x4][0x10] ;  /* 0x01000200ff0477ac */ /* 0x000f620008000a00 */
[----:B--2---:R-:W-:Y:S01]  /*64f0*/  MOV R5, UR9 ;  /* 0x0000000900057c02 */ /* 0x004fe20008000f00 */
[----:B------:R-:W-:Y:S01]  /*6500*/  IMAD.U32 R4, RZ, RZ, UR8 ;  /* 0x00000008ff047e24 */ /* 0x000fe2000f8e00ff */
[----:B---3--:R-:W-:Y:S01]  /*6510*/  MOV R7, UR7 ;  /* 0x0000000700077c02 */ /* 0x008fe20008000f00 */
[----:B------:R-:W-:Y:S01]  /*6520*/  IMAD.U32 R6, RZ, RZ, UR6 ;  /* 0x00000006ff067e24 */ /* 0x000fe2000f8e00ff */
[----:B-----5:R-:W-:Y:S01]  /*6530*/  MOV R11, UR5 ;  /* 0x00000005000b7c02 */ /* 0x020fe20008000f00 */
[----:B------:R-:W-:Y:S02]  /*6540*/  IMAD.U32 R10, RZ, RZ, UR4 ;  /* 0x00000004ff0a7e24 */ /* 0x000fe4000f8e00ff */
[----:B------:R-:W-:Y:S07]  /*6550*/  LEPC R20, `(.L_x_101) ;  /* 0x000000001014794e */ /* 0x000fee0000000000 */
[----:B-1--4-:R-:W-:Y:S05]  /*6560*/  CALL.ABS.NOINC R2 ;  /* 0x0000000002007343 */ /* 0x012fea0003c00000 */
.L_x_101:
[----:B------:R-:W-:Y:S01]  /*6570*/  ISETP.NE.AND P0, PT, R105, RZ, PT ;  /* 0x000000ff6900720c */ /* 0x000fe20003f05270 */
[----:B------:R-:W-:Y:S05]  /*6580*/  WARPSYNC.ALL ;  /* 0x0000000000007948 */ /* 0x000fea0003800000 */
[----:B------:R-:W-:Y:S01]  /*6590*/  IMAD.SHL.U32 R80, R57, 0x100, RZ ;  /* 0x0000010039507824 */ /* 0x000fe200078e00ff */
[----:B------:R-:W-:Y:S01]  /*65a0*/  R2UR UR4, R48 ;  /* 0x00000000300472ca */ /* 0x000fe200000e0000 */
[----:B------:R-:W-:Y:S01]  /*65b0*/  IMAD.SHL.U32 R74, R59, 0x100, RZ ;  /* 0x000001003b4a7824 */ /* 0x000fe200078e00ff */
[C---:B------:R-:W-:Y:S01]  /*65c0*/  SHF.L.U32 R51, R56.reuse, 0x10, RZ ;  /* 0x0000001038337819 */ /* 0x040fe200000006ff */
[----:B-1--4-:R-:W-:Y:S01]  /*65d0*/  IMAD.SHL.U32 R68, R61, 0x100, RZ ;  /* 0x000001003d447824 */ /* 0x012fe200078e00ff */
[C---:B------:R-:W-:Y:S01]  /*65e0*/  PRMT R49, R56.reuse, 0x8880, RZ ;  /* 0x0000888038317816 */ /* 0x040fe200000000ff */
[----:B------:R-:W-:Y:S01]  /*65f0*/  BSSY.RECONVERGENT B0, `(.L_x_102) ;  /* 0x000009e000007945 */ /* 0x000fe20003800200 */
[----:B------:R-:W-:Y:S02]  /*6600*/  SHF.L.U32 R53, R56, 0x8, RZ ;  /* 0x0000000838357819 */ /* 0x000fe400000006ff */
[----:B------:R-:W-:Y:S02]  /*6610*/  SHF.R.S32.HI R51, RZ, 0x18, R51 ;  /* 0x00000018ff337819 */ /* 0x000fe40000011433 */
[C---:B------:R-:W-:Y:S02]  /*6620*/  PRMT R82, R57.reuse, 0x8880, RZ ;  /* 0x0000888039527816 */ /* 0x040fe400000000ff */
[----:B------:R-:W-:Y:S01]  /*6630*/  SHF.R.S32.HI R53, RZ, 0x18, R53 ;  /* 0x00000018ff357819 */ /* 0x000fe20000011435 */
[----:B------:R-:W-:Y:S01]  /*6640*/  LDTM.16dp32bit_t0_t15.x32 R4, tmem[UR4+0x40] ;  /* 0x00004004000479ee */ /* 0x000fe20008a80000 */
[----:B------:R-:W1:Y:S01]  /*6650*/  LDTM.16dp32bit_t16_t31.x32 R4, tmem[UR4+0x60] ;  /* 0x00006004000479ee */ /* 0x000e620008aa0000 */
[----:B------:R-:W-:Y:S01]  /*6660*/  NOP ;  /* 0x0000000000007918 */ /* 0x000fe20000000000 */
[----:B------:R-:W-:Y:S02]  /*6670*/  R2UR UR5, R108 ;  /* 0x000000006c0572ca */ /* 0x000fe400000e0000 */
[----:B------:R-:W-:Y:S02]  /*6680*/  SHF.R.S32.HI R52, RZ, 0x18, R56 ;  /* 0x00000018ff347819 */ /* 0x000fe40000011438 */
[----:B------:R-:W-:Y:S02]  /*6690*/  SHF.L.U32 R81, R57, 0x10, RZ ;  /* 0x0000001039517819 */ /* 0x000fe400000006ff */
[C---:B------:R-:W-:Y:S02]  /*66a0*/  PRMT R79, R58.reuse, 0x8880, RZ ;  /* 0x000088803a4f7816 */ /* 0x040fe400000000ff */
[----:B------:R-:W-:Y:S02]  /*66b0*/  SHF.R.S32.HI R54, RZ, 0x18, R57 ;  /* 0x00000018ff367819 */ /* 0x000fe40000011439 */
[----:B------:R-:W-:Y:S02]  /*66c0*/  SHF.L.U32 R78, R58, 0x10, RZ ;  /* 0x000000103a4e7819 */ /* 0x000fe400000006ff */
[C---:B------:R-:W-:Y:S01]  /*66d0*/  PRMT R76, R59.reuse, 0x8880, RZ ;  /* 0x000088803b4c7816 */ /* 0x040fe200000000ff */
[----:B------:R-:W-:Y:S01]  /*66e0*/  UIADD3 UR5, UPT, UPT, UR5, 0xb0, URZ ;  /* 0x000000b005057890 */ /* 0x000fe2000fffe0ff */
[----:B------:R-:W-:Y:S02]  /*66f0*/  SHF.R.S32.HI R55, RZ, 0x18, R58 ;  /* 0x00000018ff377819 */ /* 0x000fe4000001143a */
[----:B------:R-:W-:Y:S01]  /*6700*/  SHF.L.U32 R75, R59, 0x10, RZ ;  /* 0x000000103b4b7819 */ /* 0x000fe200000006ff */
[----:B------:R-:W-:Y:S01]  /*6710*/  UPRMT UR5, UR37, 0x654, UR5 ;  /* 0x0000065425057896 */ /* 0x000fe20008000005 */
[C---:B------:R-:W-:Y:S02]  /*6720*/  PRMT R73, R60.reuse, 0x8880, RZ ;  /* 0x000088803c497816 */ /* 0x040fe400000000ff */
[----:B------:R-:W-:Y:S01]  /*6730*/  SHF.R.S32.HI R56, RZ, 0x18, R59 ;  /* 0x00000018ff387819 */ /* 0x000fe2000001143b */
[C---:B-1----:R-:W-:Y:S01]  /*6740*/  IMAD R4, R47.reuse, R4, RZ ;  /* 0x000000042f047224 */ /* 0x042fe200078e02ff */
[----:B------:R-:W-:Y:S01]  /*6750*/  SHF.L.U32 R72, R60, 0x10, RZ ;  /* 0x000000103c487819 */ /* 0x000fe200000006ff */
[----:B------:R-:W-:Y:S01]  /*6760*/  IMAD R5, R47, R5, RZ ;  /* 0x000000052f057224 */ /* 0x000fe200078e02ff */
[----:B------:R-:W-:Y:S01]  /*6770*/  PRMT R70, R61, 0x8880, RZ ;  /* 0x000088803d467816 */ /* 0x000fe200000000ff */
[----:B------:R-:W-:Y:S01]  /*6780*/  IMAD R6, R47, R6, RZ ;  /* 0x000000062f067224 */ /* 0x000fe200078e02ff */
[----:B------:R-:W-:Y:S01]  /*6790*/  SYNCS.ARRIVE.TRANS64.RED.A1T0 RZ, [UR5], RZ ;  /* 0x000000ffffff79a7 */ /* 0x000fe20008100405 */
[----:B------:R-:W-:Y:S01]  /*67a0*/  IMAD R4, R49, R50, R4 ;  /* 0x0000003231047224 */ /* 0x000fe200078e0204 */
[----:B------:R-:W-:Y:S01]  /*67b0*/  MOV R49, R82 ;  /* 0x0000005200317202 */ /* 0x000fe20000000f00 */
[----:B------:R-:W-:Y:S01]  /*67c0*/  IMAD R7, R47, R7, RZ ;  /* 0x000000072f077224 */ /* 0x000fe200078e02ff */
[----:B------:R-:W-:Y:S01]  /*67d0*/  SHF.R.S32.HI R57, RZ, 0x18, R60 ;  /* 0x00000018ff397819 */ /* 0x000fe2000001143c */
[-C--:B------:R-:W-:Y:S01]  /*67e0*/  IMAD R5, R51, R50.reuse, R5 ;  /* 0x0000003233057224 */ /* 0x080fe200078e0205 */
[----:B------:R-:W-:Y:S01]  /*67f0*/  SHF.R.S32.HI R51, RZ, 0x18, R81 ;  /* 0x00000018ff337819 */ /* 0x000fe20000011451 */
[----:B------:R-:W-:Y:S01]  /*6800*/  IMAD R6, R53, R50, R6 ;  /* 0x0000003235067224 */ /* 0x000fe200078e0206 */
[----:B------:R-:W-:Y:S01]  /*6810*/  SHF.R.S32.HI R53, RZ, 0x18, R80 ;  /* 0x00000018ff357819 */ /* 0x000fe20000011450 */
[----:B------:R-:W-:Y:S01]  /*6820*/  IMAD R8, R47, R8, RZ ;  /* 0x000000082f087224 */ /* 0x000fe200078e02ff */
[----:B------:R-:W-:Y:S01]  /*6830*/  SHF.L.U32 R69, R61, 0x10, RZ ;  /* 0x000000103d457819 */ /* 0x000fe200000006ff */
[----:B------:R-:W-:Y:S01]  /*6840*/  IMAD R7, R52, R50, R7 ;  /* 0x0000003234077224 */ /* 0x000fe200078e0207 */
[----:B------:R-:W-:Y:S01]  /*6850*/  SHF.R.S32.HI R52, RZ, 0x18, R75 ;  /* 0x00000018ff347819 */ /* 0x000fe2000001144b */
[C---:B------:R-:W-:Y:S01]  /*6860*/  IMAD R9, R47.reuse, R9, RZ ;  /* 0x000000092f097224 */ /* 0x040fe200078e02ff */
[----:B------:R-:W-:Y:S01]  /*6870*/  PRMT R67, R62, 0x8880, RZ ;  /* 0x000088803e437816 */ /* 0x000fe200000000ff */
[----:B------:R-:W-:Y:S01]  /*6880*/  IMAD R10, R47, R10, RZ ;  /* 0x0000000a2f0a7224 */ /* 0x000fe200078e02ff */
[----:B------:R-:W-:Y:S01]  /*6890*/  I2IP.S8.S32.SAT R108, R7, R6, RZ ;  /* 0x00000006076c7239 */ /* 0x000fe200000014ff */
[----:B------:R-:W-:Y:S01]  /*68a0*/  IMAD R8, R49, R50, R8 ;  /* 0x0000003231087224 */ /* 0x000fe200078e0208 */
[----:B------:R-:W-:Y:S01]  /*68b0*/  MOV R49, R79 ;  /* 0x0000004f00317202 */ /* 0x000fe20000000f00 */
[----:B------:R-:W-:Y:S01]  /*68c0*/  IMAD R11, R47, R11, RZ ;  /* 0x0000000b2f0b7224 */ /* 0x000fe200078e02ff */
[----:B------:R-:W-:Y:S01]  /*68d0*/  I2IP.S8.S32.SAT R108, R5, R4, R108 ;  /* 0x00000004056c7239 */ /* 0x000fe2000000146c */
[-C--:B------:R-:W-:Y:S01]  /*68e0*/  IMAD R9, R51, R50.reuse, R9 ;  /* 0x0000003233097224 */ /* 0x080fe200078e0209 */
[----:B------:R-:W-:Y:S01]  /*68f0*/  SHF.R.S32.HI R51, RZ, 0x18, R78 ;  /* 0x00000018ff337819 */ /* 0x000fe2000001144e */
[----:B------:R-:W-:Y:S01]  /*6900*/  IMAD R10, R53, R50, R10 ;  /* 0x00000032350a7224 */ /* 0x000fe200078e020a */
[----:B------:R-:W-:Y:S01]  /*6910*/  SHF.R.S32.HI R53, RZ, 0x18, R74 ;  /* 0x00000018ff357819 */ /* 0x000fe2000001144a */
[C---:B------:R-:W-:Y:S01]  /*6920*/  IMAD R12, R47.reuse, R12, RZ ;  /* 0x0000000c2f0c7224 */ /* 0x040fe200078e02ff */
[----:B------:R-:W-:Y:S01]  /*6930*/  SHF.L.U32 R77, R58, 0x8, RZ ;  /* 0x000000083a4d7819 */ /* 0x000fe200000006ff */
[-C--:B------:R-:W-:Y:S01]  /*6940*/  IMAD R11, R54, R50.reuse, R11 ;  /* 0x00000032360b7224 */ /* 0x080fe200078e020b */
[----:B------:R-:W-:Y:S01]  /*6950*/  SHF.R.S32.HI R58, RZ, 0x18, R61 ;  /* 0x00000018ff3a7819 */ /* 0x000fe2000001143d */
[----:B------:R-:W-:Y:S01]  /*6960*/  IMAD R13, R47, R13, RZ ;  /* 0x0000000d2f0d7224 */ /* 0x000fe200078e02ff */
[----:B------:R-:W-:Y:S01]  /*6970*/  SHF.L.U32 R66, R62, 0x10, RZ ;  /* 0x000000103e427819 */ /* 0x000fe200000006ff */
[----:B------:R-:W-:Y:S01]  /*6980*/  IMAD R12, R49, R50, R12 ;  /* 0x00000032310c7224 */ /* 0x000fe200078e020c */
[----:B------:R-:W-:Y:S01]  /*6990*/  SHF.R.S32.HI R49, RZ, 0x18, R77 ;  /* 0x00000018ff317819 */ /* 0x000fe2000001144d */
[----:B------:R-:W-:Y:S01]  /*69a0*/  IMAD R14, R47, R14, RZ ;  /* 0x0000000e2f0e7224 */ /* 0x000fe200078e02ff */
[----:B------:R-:W-:Y:S01]  /*69b0*/  I2IP.S8.S32.SAT R109, R11, R10, RZ ;  /* 0x0000000a0b6d7239 */ /* 0x000fe200000014ff */
[----:B------:R-:W-:Y:S01]  /*69c0*/  IMAD R15, R47, R15, RZ ;  /* 0x0000000f2f0f7224 */ /* 0x000fe200078e02ff */
[----:B------:R-:W-:Y:S01]  /*69d0*/  PRMT R64, R63, 0x8880, RZ ;  /* 0x000088803f407816 */ /* 0x000fe200000000ff */
[----:B------:R-:W-:Y:S01]  /*69e0*/  IMAD R13, R51, R50, R13 ;  /* 0x00000032330d7224 */ /* 0x000fe200078e020d */
[----:B------:R-:W-:Y:S01]  /*69f0*/  MOV R51, R76 ;  /* 0x0000004c00337202 */ /* 0x000fe20000000f00 */
[----:B------:R-:W-:Y:S01]  /*6a00*/  IMAD R16, R47, R16, RZ ;  /* 0x000000102f107224 */ /* 0x000fe200078e02ff */
[----:B------:R-:W-:Y:S01]  /*6a10*/  I2IP.S8.S32.SAT R109, R9, R8, R109 ;  /* 0x00000008096d7239 */ /* 0x000fe2000000146d */
[-C--:B------:R-:W-:Y:S01]  /*6a20*/  IMAD R14, R49, R50.reuse, R14 ;  /* 0x00000032310e7224 */ /* 0x080fe200078e020e */
[----:B------:R-:W-:Y:S01]  /*6a30*/  SHF.R.S32.HI R59, RZ, 0x18, R62 ;  /* 0x00000018ff3b7819 */ /* 0x000fe2000001143e */
[----:B------:R-:W-:Y:S01]  /*6a40*/  IMAD R17, R47, R17, RZ ;  /* 0x000000112f117224 */ /* 0x000fe200078e02ff */
[----:B------:R-:W-:Y:S01]  /*6a50*/  SHF.L.U32 R71, R60, 0x8, RZ ;  /* 0x000000083c477819 */ /* 0x000fe200000006ff */
[----:B------:R-:W-:Y:S01]  /*6a60*/  IMAD R15, R55, R50, R15 ;  /* 0x00000032370f7224 */ /* 0x000fe200078e020f */
[----:B------:R-:W-:Y:S01]  /*6a70*/  SHF.R.S32.HI R60, RZ, 0x18, R63 ;  /* 0x00000018ff3c7819 */ /* 0x000fe2000001143f */
[----:B------:R-:W-:Y:S01]  /*6a80*/  IMAD R18, R47, R18, RZ ;  /* 0x000000122f127224 */ /* 0x000fe200078e02ff */
[----:B------:R-:W-:Y:S01]  /*6a90*/  SHF.L.U32 R65, R62, 0x8, RZ ;  /* 0x000000083e417819 */ /* 0x000fe200000006ff */
[----:B------:R-:W-:Y:S01]  /*6aa0*/  IMAD R16, R51, R50, R16 ;  /* 0x0000003233107224 */ /* 0x000fe200078e0210 */
[----:B------:R-:W-:Y:S01]  /*6ab0*/  I2IP.S8.S32.SAT R110, R15, R14, RZ ;  /* 0x0000000e0f6e7239 */ /* 0x000fe200000014ff */
[----:B------:R-:W-:Y:S01]  /*6ac0*/  IMAD R19, R47, R19, RZ ;  /* 0x000000132f137224 */ /* 0x000fe200078e02ff */
[----:B------:R-:W-:Y:S01]  /*6ad0*/  SHF.R.S32.HI R51, RZ, 0x18, R72 ;  /* 0x00000018ff337819 */ /* 0x000fe20000011448 */
[----:B------:R-:W-:Y:S01]  /*6ae0*/  IMAD R17, R52, R50, R17 ;  /* 0x0000003234117224 */ /* 0x000fe200078e0211 */
[----:B------:R-:W-:Y:S01]  /*6af0*/  I2IP.S8.S32.SAT R110, R13, R12, R110 ;  /* 0x0000000c0d6e7239 */ /* 0x000fe2000000146e */
[----:B------:R-:W-:Y:S01]  /*6b00*/  IMAD R0, R47, R20, RZ ;  /* 0x000000142f007224 */ /* 0x000fe200078e02ff */
[----:B------:R-:W-:Y:S01]  /*6b10*/  SHF.R.S32.HI R52, RZ, 0x18, R71 ;  /* 0x00000018ff347819 */ /* 0x000fe20000011447 */
[-C--:B------:R-:W-:Y:S01]  /*6b20*/  IMAD R18, R53, R50.reuse, R18 ;  /* 0x0000003235127224 */ /* 0x080fe200078e0212 */
[----:B------:R-:W-:Y:S01]  /*6b30*/  SHF.R.S32.HI R53, RZ, 0x18, R68 ;  /* 0x00000018ff357819 */ /* 0x000fe20000011444 */
[----:B------:R-:W-:Y:S01]  /*6b40*/  IMAD.MOV.U32 R49, RZ, RZ, R73 ;  /* 0x000000ffff317224 */ /* 0x000fe200078e0049 */
[----:B------:R-:W-:Y:S01]  /*6b50*/  SHF.L.U32 R62, R63, 0x10, RZ ;  /* 0x000000103f3e7819 */ /* 0x000fe200000006ff */
[C---:B------:R-:W-:Y:S02]  /*6b60*/  IMAD R2, R47.reuse, R21, RZ ;  /* 0x000000152f027224 */ /* 0x040fe400078e02ff */
[----:B------:R-:W-:Y:S02]  /*6b70*/  IMAD R19, R56, R50, R19 ;  /* 0x0000003238137224 */ /* 0x000fe400078e0213 */
[----:B------:R-:W-:Y:S02]  /*6b80*/  IMAD R3, R47, R22, RZ ;  /* 0x000000162f037224 */ /* 0x000fe400078e02ff */
[----:B------:R-:W-:Y:S01]  /*6b90*/  IMAD R0, R49, R50, R0 ;  /* 0x0000003231007224 */ /* 0x000fe200078e0200 */
[----:B------:R-:W-:Y:S01]  /*6ba0*/  I2IP.S8.S32.SAT R111, R19, R18, RZ ;  /* 0x00000012136f7239 */ /* 0x000fe200000014ff */
[----:B------:R-:W-:Y:S01]  /*6bb0*/  IMAD R23, R47, R23, RZ ;  /* 0x000000172f177224 */ /* 0x000fe200078e02ff */
[----:B------:R-:W-:Y:S01]  /*6bc0*/  MOV R49, R70 ;  /* 0x0000004600317202 */ /* 0x000fe20000000f00 */
[----:B------:R-:W-:Y:S01]  /*6bd0*/  IMAD R2, R51, R50, R2 ;  /* 0x0000003233027224 */ /* 0x000fe200078e0202 */
[----:B------:R-:W-:Y:S01]  /*6be0*/  I2IP.S8.S32.SAT R111, R17, R16, R111 ;  /* 0x00000010116f7239 */ /* 0x000fe2000000146f */
[C---:B------:R-:W-:Y:S01]  /*6bf0*/  IMAD R20, R47.reuse, R24, RZ ;  /* 0x000000182f147224 */ /* 0x040fe200078e02ff */
[----:B------:R-:W-:Y:S01]  /*6c00*/  SHF.R.S32.HI R51, RZ, 0x18, R69 ;  /* 0x00000018ff337819 */ /* 0x000fe20000011445 */
[-C--:B------:R-:W-:Y:S01]  /*6c10*/  IMAD R3, R52, R50.reuse, R3 ;  /* 0x0000003234037224 */ /* 0x080fe200078e0203 */
[----:B------:R-:W-:Y:S01]  /*6c20*/  SHF.R.S32.HI R52, RZ, 0x18, R62 ;  /* 0x00000018ff347819 */ /* 0x000fe2000001143e */
[----:B------:R-:W-:Y:S01]  /*6c30*/  IMAD R21, R47, R25, RZ ;  /* 0x000000192f157224 */ /* 0x000fe200078e02ff */
[----:B------:R1:W-:Y:S01]  /*6c40*/  STS.128 [R95+UR49+0x3200], R108 ;  /* 0x0032006c5f007988 */ /* 0x0003e20008000c31 */
[----:B------:R-:W-:Y:S02]  /*6c50*/  IMAD R23, R57, R50, R23 ;  /* 0x0000003239177224 */ /* 0x000fe400078e0217 */
[----:B------:R-:W-:Y:S02]  /*6c60*/  IMAD R22, R47, R26, RZ ;  /* 0x0000001a2f167224 */ /* 0x000fe400078e02ff */
[-C--:B------:R-:W-:Y:S01]  /*6c70*/  IMAD R20, R49, R50.reuse, R20 ;  /* 0x0000003231147224 */ /* 0x080fe200078e0214 */
[----:B------:R-:W-:Y:S01]  /*6c80*/  I2IP.S8.S32.SAT R113, R23, R3, RZ ;  /* 0x0000000317717239 */ /* 0x000fe200000014ff */
[----:B------:R-:W-:Y:S01]  /*6c90*/  IMAD R27, R47, R27, RZ ;  /* 0x0000001b2f1b7224 */ /* 0x000fe200078e02ff */
[----:B------:R-:W-:Y:S01]  /*6ca0*/  MOV R49, R67 ;  /* 0x0000004300317202 */ /* 0x000fe20000000f00 */
[----:B------:R-:W-:Y:S01]  /*6cb0*/  IMAD R21, R51, R50, R21 ;  /* 0x0000003233157224 */ /* 0x000fe200078e0215 */
[----:B------:R-:W-:Y:S01]  /*6cc0*/  I2IP.S8.S32.SAT R116, R2, R0, R113 ;  /* 0x0000000002747239 */ /* 0x000fe20000001471 */
[----:B------:R-:W-:Y:S01]  /*6cd0*/  IMAD R24, R47, R28, RZ ;  /* 0x0000001c2f187224 */ /* 0x000fe200078e02ff */
[----:B------:R-:W-:Y:S01]  /*6ce0*/  SHF.R.S32.HI R51, RZ, 0x18, R66 ;  /* 0x00000018ff337819 */ /* 0x000fe20000011442 */
[-C--:B------:R-:W-:Y:S01]  /*6cf0*/  IMAD R22, R53, R50.reuse, R22 ;  /* 0x0000003235167224 */ /* 0x080fe200078e0216 */
[----:B------:R-:W-:Y:S01]  /*6d00*/  IADD3 R113, PT, PT, R44, 0x1, RZ ;  /* 0x000000012c717810 */ /* 0x000fe20007ffe0ff */
[-C--:B------:R-:W-:Y:S02]  /*6d10*/  IMAD R27, R58, R50.reuse, R27 ;  /* 0x000000323a1b7224 */ /* 0x080fe400078e021b */
[----:B------:R-:W-:Y:S02]  /*6d20*/  IMAD R25, R47, R29, RZ ;  /* 0x0000001d2f197224 */ /* 0x000fe400078e02ff */
[----:B------:R-:W-:Y:S01]  /*6d30*/  IMAD R24, R49, R50, R24 ;  /* 0x0000003231187224 */ /* 0x000fe200078e0218 */
[----:B------:R-:W-:Y:S01]  /*6d40*/  SHF.R.S32.HI R49, RZ, 0x18, R65 ;  /* 0x00000018ff317819 */ /* 0x000fe20000011441 */
[----:B------:R-:W-:Y:S01]  /*6d50*/  IMAD R26, R47, R30, RZ ;  /* 0x0000001e2f1a7224 */ /* 0x000fe200078e02ff */
[----:B------:R-:W-:Y:S01]  /*6d60*/  I2IP.S8.S32.SAT R117, R27, R22, RZ ;  /* 0x000000161b757239 */ /* 0x000fe200000014ff */
[----:B------:R-:W-:Y:S02]  /*6d70*/  IMAD.SHL.U32 R61, R63, 0x100, RZ ;  /* 0x000001003f3d7824 */ /* 0x000fe400078e00ff */
[----:B------:R-:W-:Y:S01]  /*6d80*/  IMAD R31, R47, R31, RZ ;  /* 0x0000001f2f1f7224 */ /* 0x000fe200078e02ff */
[----:B------:R-:W-:Y:S01]  /*6d90*/  I2IP.S8.S32.SAT R117, R21, R20, R117 ;  /* 0x0000001415757239 */ /* 0x000fe20000001475 */
[----:B------:R-:W-:Y:S01]  /*6da0*/  IMAD R25, R51, R50, R25 ;  /* 0x0000003233197224 */ /* 0x000fe200078e0219 */
[----:B------:R-:W-:Y:S01]  /*6db0*/  MOV R51, R64 ;  /* 0x0000004000337202 */ /* 0x000fe20000000f00 */
[----:B------:R-:W-:Y:S01]  /*6dc0*/  IMAD R28, R47, R32, RZ ;  /* 0x000000202f1c7224 */ /* 0x000fe200078e02ff */
[----:B------:R-:W-:Y:S01]  /*6dd0*/  SHF.R.S32.HI R53, RZ, 0x18, R61 ;  /* 0x00000018ff357819 */ /* 0x000fe2000001143d */
[-C--:B------:R-:W-:Y:S02]  /*6de0*/  IMAD R26, R49, R50.reuse, R26 ;  /* 0x00000032311a7224 */ /* 0x080fe400078e021a */
[----:B------:R-:W-:Y:S02]  /*6df0*/  IMAD R29, R47, R33, RZ ;  /* 0x000000212f1d7224 */ /* 0x000fe400078e02ff */
[-C--:B------:R-:W-:Y:S02]  /*6e00*/  IMAD R31, R59, R50.reuse, R31 ;  /* 0x000000323b1f7224 */ /* 0x080fe400078e021f */
[----:B------:R-:W-:Y:S02]  /*6e10*/  IMAD R28, R51, R50, R28 ;  /* 0x00000032331c7224 */ /* 0x000fe400078e021c */
[----:B------:R-:W-:Y:S01]  /*6e20*/  IMAD R30, R47, R34, RZ ;  /* 0x000000222f1e7224 */ /* 0x000fe200078e02ff */
[----:B------:R-:W-:Y:S01]  /*6e30*/  I2IP.S8.S32.SAT R114, R31, R26, RZ ;  /* 0x0000001a1f727239 */ /* 0x000fe200000014ff */
[----:B------:R-:W-:Y:S02]  /*6e40*/  IMAD R29, R52, R50, R29 ;  /* 0x00000032341d7224 */ /* 0x000fe400078e021d */
[----:B------:R-:W-:Y:S01]  /*6e50*/  IMAD R35, R47, R35, RZ ;  /* 0x000000232f237224 */ /* 0x000fe200078e02ff */
[----:B------:R-:W-:Y:S01]  /*6e60*/  I2IP.S8.S32.SAT R118, R25, R24, R114 ;  /* 0x0000001819767239 */ /* 0x000fe20000001472 */
[-C--:B------:R-:W-:Y:S02]  /*6e70*/  IMAD R30, R53, R50.reuse, R30 ;  /* 0x00000032351e7224 */ /* 0x080fe400078e021e */
[----:B------:R-:W-:Y:S05]  /*6e80*/  IMAD R35, R60, R50, R35 ;  /* 0x000000323c237224 */ /* 0x000fea00078e0223 */
[----:B------:R-:W-:Y:S04]  /*6e90*/  I2IP.S8.S32.SAT R115, R35, R30, RZ ;  /* 0x0000001e23737239 */ /* 0x000fe800000014ff */
[----:B------:R-:W-:Y:S05]  /*6ea0*/  I2IP.S8.S32.SAT R119, R29, R28, R115 ;  /* 0x0000001c1d777239 */ /* 0x000fea0000001473 */
        /* <DEDUP_REMOVED lines=9> */
[----:B------:R-:W-:Y:S02]  /*6f40*/  UIADD3 UR8, UP0, UPT, UR52, 0x680, URZ ;  /* 0x0000068034087890 */ /* 0x000fe4000ff1e0ff */
[----:B------:R-:W-:Y:S02]  /*6f50*/  UIADD3 UR5, UPT, UPT, UR41, 0x40, URZ ;  /* 0x0000004029057890 */ /* 0x000fe4000fffe0ff */
[----:B------:R-:W-:Y:S02]  /*6f60*/  UIADD3 UR4, UPT, UPT, UR49, 0x3200, URZ ;  /* 0x0000320031047890 */ /* 0x000fe4000fffe0ff */
[----:B------:R-:W-:Y:S01]  /*6f70*/  UIADD3.X UR9, UPT, UPT, URZ, UR53, URZ, UP0, !UPT ;  /* 0x00000035ff097290 */ /* 0x000fe200087fe4ff */
[----:B------:R-:W-:Y:S01]  /*6f80*/  UMOV UR6, UR42 ;  /* 0x0000002a00067c82 */ /* 0x000fe20008000000 */
[----:B------:R-:W-:Y:S07]  /*6f90*/  UMOV UR7, UR36 ;  /* 0x0000002400077c82 */ /* 0x000fee0008000000 */
[----:B------:R2:W-:Y:S01]  /*6fa0*/  UTMASTG.3D [UR4], [UR8] ;  /* 0x00000004080073b5 */ /* 0x0005e20008010000 */
[----:B------:R0:W-:Y:S01]  /*6fb0*/  UTMACMDFLUSH ;  /* 0x00000000000079b7 */ /* 0x0001e20000000000 */
[----:B--2---:R-:W-:Y:S04]  /*6fc0*/  DEPBAR.LE SB0, 0x1 ;  /* 0x000080400000791a */ /* 0x004fe80000000000 */
.L_x_103:
[----:B------:R-:W-:Y:S05]  /*6fd0*/  BSYNC.RECONVERGENT B0 ;  /* 0x0000000000007941 */ /* 0x000fea0003800200 */
.L_x_102:
[----:B------:R-:W-:Y:S01]  /*6fe0*/  BAR.SYNC.DEFER_BLOCKING 0x1, 0x80 ;  /* 0x0042000000007b1d */ /* 0x000fe20000010000 */
[----:B------:R-:W-:Y:S01]  /*6ff0*/  ISETP.NE.AND P2, PT, R106, RZ, PT ;  /* 0x000000ff6a00720c */ /* 0x000fe20003f45270 */
[----:B------:R-:W-:Y:S01]  /*7000*/  IMAD.IADD R20, R43, 0x1, R83 ;  /* 0x000000012b147824 */ /* 0x000fe200078e0253 */
[----:B------:R-:W-:Y:S01]  /*7010*/  ISETP.NE.AND P0, PT, R107, 0x2, PT ;  /* 0x000000026b00780c */ /* 0x000fe20003f05270 */
[----:B------:R-:W-:Y:S01]  /*7020*/  IMAD.IADD R21, R45, 0x1, R90 ;  /* 0x000000012d157824 */ /* 0x000fe200078e025a */
[----:B------:R-:W-:Y:S02]  /*7030*/  ISETP.NE.AND P1, PT, R113, 0x4, PT ;  /* 0x000000047100780c */ /* 0x000fe40003f25270 */
[----:B------:R-:W-:Y:S02]  /*7040*/  SEL R0, RZ, 0x1, P0 ;  /* 0x00000001ff007807 */ /* 0x000fe40000000000 */
[----:B------:R-:W-:Y:S02]  /*7050*/  SEL R3, RZ, 0x1, P1 ;  /* 0x00000001ff037807 */ /* 0x000fe40000800000 */
[----:B------:R-:W-:Y:S02]  /*7060*/  LOP3.LUT R101, R101, R0, RZ, 0x3c, !PT ;  /* 0x0000000065657212 */ /* 0x000fe400078e3cff */
[----:B------:R-:W-:Y:S02]  /*7070*/  LOP3.LUT R102, R102, R3, RZ, 0x3c, !PT ;  /* 0x0000000366667212 */ /* 0x000fe400078e3cff */
[----:B------:R-:W-:Y:S02]  /*7080*/  @P2 R2UR UR36, R98 ;  /* 0x00000000622422ca */ /* 0x000fe400000e0000 */
[----:B------:R-:W-:Y:S02]  /*7090*/  SEL R107, R107, RZ, P0 ;  /* 0x000000ff6b6b7207 */ /* 0x000fe40000000000 */
[----:B------:R-:W-:Y:S01]  /*70a0*/  SEL R44, R113, RZ, P1 ;  /* 0x000000ff712c7207 */ /* 0x000fe20000800000 */
[----:B------:R-:W-:Y:S10]  /*70b0*/  @P2 BRA `(.L_x_104) ;  /* 0xffffffd400d82947 */ /* 0x000ff4000383ffff */
[----:B------:R-:W-:Y:S05]  /*70c0*/  EXIT ;  /* 0x000000000000794d */ /* 0x000fea0003800000 */
.L_x_19:
[----:B--2---:R2:W1:Y:S02]  /*70d0*/  SYNCS.PHASECHK.TRANS64.TRYWAIT P0, [R3+URZ+0xe0], R2 ;  /* 0x0000e002030075a7 */ /* 0x00446400080011ff */
[----:B-1----:R-:W-:Y:S05]  /*70e0*/  @!P0 NANOSLEEP.SYNCS 0x989680 ;  /* 0x009896800000895d */ /* 0x002fea0003900000 */
[----:B------:R-:W1:Y:S02]  /*70f0*/  @!P0 SYNCS.PHASECHK.TRANS64 P0, [R3+URZ+0xe0], R2 ;  /* 0x0000e002030085a7 */ /* 0x000e6400080010ff */
[----:B-1----:R-:W-:Y:S05]  /*7100*/  @!P0 BRA `(.L_x_19) ;  /* 0xfffffffc00f08947 */ /* 0x002fea000383ffff */
[----:B------:R-:W-:Y:S05]  /*7110*/  BRA `(.L_x_105) ;  /* 0xffffffa400207947 */ /* 0x000fea000383ffff */
.L_x_22:
[----:B-1----:R-:W-:-:S07]  /*7120*/  MOV R2, UR33 ;  /* 0x0000002100027c02 */ /* 0x002fce0008000f00 */
.L_x_106:
[----:B-1----:R1:W2:Y:S02]  /*7130*/  SYNCS.PHASECHK.TRANS64.TRYWAIT P0, [R2+URZ+0x20], R5 ;  /* 0x00002005020075a7 */ /* 0x0022a400080011ff */
[----:B--2---:R-:W-:Y:S05]  /*7140*/  @!P0 NANOSLEEP.SYNCS 0x989680 ;  /* 0x009896800000895d */ /* 0x004fea0003900000 */
[----:B------:R-:W2:Y:S02]  /*7150*/  @!P0 SYNCS.PHASECHK.TRANS64 P0, [R2+URZ+0x20], R5 ;  /* 0x00002005020085a7 */ /* 0x000ea400080010ff */
[----:B--2---:R-:W-:Y:S05]  /*7160*/  @!P0 BRA `(.L_x_106) ;  /* 0xfffffffc00f08947 */ /* 0x004fea000383ffff */
[----:B------:R-:W-:Y:S05]  /*7170*/  BRA `(.L_x_21) ;  /* 0xffffffa400707947 */ /* 0x000fea000383ffff */
.L_x_28:
[----:B-1----:R-:W-:-:S07]  /*7180*/  MOV R2, UR17 ;  /* 0x0000001100027c02 */ /* 0x002fce0008000f00 */
.L_x_107:
[----:B-1----:R1:W2:Y:S02]  /*7190*/  SYNCS.PHASECHK.TRANS64.TRYWAIT P0, [R2+URZ+0x20], R5 ;  /* 0x00002005020075a7 */ /* 0x0022a400080011ff */
[----:B--2---:R-:W-:Y:S05]  /*71a0*/  @!P0 NANOSLEEP.SYNCS 0x989680 ;  /* 0x009896800000895d */ /* 0x004fea0003900000 */
[----:B------:R-:W2:Y:S02]  /*71b0*/  @!P0 SYNCS.PHASECHK.TRANS64 P0, [R2+URZ+0x20], R5 ;  /* 0x00002005020085a7 */ /* 0x000ea400080010ff */
[----:B--2---:R-:W-:Y:S05]  /*71c0*/  @!P0 BRA `(.L_x_107) ;  /* 0xfffffffc00f08947 */ /* 0x004fea000383ffff */
[----:B------:R-:W-:Y:S05]  /*71d0*/  BRA `(.L_x_27) ;  /* 0xffffffa800187947 */ /* 0x000fea000383ffff */
.L_x_32:
[----:B-1----:R1:W2:Y:S02]  /*71e0*/  SYNCS.PHASECHK.TRANS64.TRYWAIT P0, [R2+URZ+0x70], R3 ;  /* 0x00007003020075a7 */ /* 0x0022a400080011ff */
[----:B--2---:R-:W-:Y:S05]  /*71f0*/  @!P0 NANOSLEEP.SYNCS 0x989680 ;  /* 0x009896800000895d */ /* 0x004fea0003900000 */
[----:B------:R-:W2:Y:S02]  /*7200*/  @!P0 SYNCS.PHASECHK.TRANS64 P0, [R2+URZ+0x70], R3 ;  /* 0x00007003020085a7 */ /* 0x000ea400080010ff */
[----:B--2---:R-:W-:Y:S05]  /*7210*/  @!P0 BRA `(.L_x_32) ;  /* 0xfffffffc00f08947 */ /* 0x004fea000383ffff */
[----:B------:R-:W-:Y:S05]  /*7220*/  BRA `(.L_x_108) ;  /* 0xffffffa800a87947 */ /* 0x000fea000383ffff */
.L_x_36:
[----:B----4-:R-:W-:-:S07]  /*7230*/  MOV R0, UR5 ;  /* 0x0000000500007c02 */ /* 0x010fce0008000f00 */
.L_x_109:
[----:B-1----:R1:W2:Y:S02]  /*7240*/  SYNCS.PHASECHK.TRANS64.TRYWAIT P0, [R0+URZ], R3 ;  /* 0x00000003000075a7 */ /* 0x0022a400080011ff */
[----:B--2---:R-:W-:Y:S05]  /*7250*/  @!P0 NANOSLEEP.SYNCS 0x989680 ;  /* 0x009896800000895d */ /* 0x004fea0003900000 */
[----:B------:R-:W2:Y:S02]  /*7260*/  @!P0 SYNCS.PHASECHK.TRANS64 P0, [R0+URZ], R3 ;  /* 0x00000003000085a7 */ /* 0x000ea400080010ff */
[----:B--2---:R-:W-:Y:S05]  /*7270*/  @!P0 BRA `(.L_x_109) ;  /* 0xfffffffc00f08947 */ /* 0x004fea000383ffff */
[----:B------:R-:W-:Y:S05]  /*7280*/  BRA `(.L_x_110) ;  /* 0xffffffb000187947 */ /* 0x000fea000383ffff */
.L_x_37:
[----:B----4-:R-:W-:-:S07]  /*7290*/  MOV R0, UR5 ;  /* 0x0000000500007c02 */ /* 0x010fce0008000f00 */
.L_x_111:
[----:B-1----:R1:W2:Y:S02]  /*72a0*/  SYNCS.PHASECHK.TRANS64.TRYWAIT P0, [R0+URZ], R3 ;  /* 0x00000003000075a7 */ /* 0x0022a400080011ff */
[----:B--2---:R-:W-:Y:S05]  /*72b0*/  @!P0 NANOSLEEP.SYNCS 0x989680 ;  /* 0x009896800000895d */ /* 0x004fea0003900000 */
[----:B------:R-:W2:Y:S02]  /*72c0*/  @!P0 SYNCS.PHASECHK.TRANS64 P0, [R0+URZ], R3 ;  /* 0x00000003000085a7 */ /* 0x000ea400080010ff */
[----:B--2---:R-:W-:Y:S05]  /*72d0*/  @!P0 BRA `(.L_x_111) ;  /* 0xfffffffc00f08947 */ /* 0x004fea000383ffff */
[----:B------:R-:W-:Y:S05]  /*72e0*/  BRA `(.L_x_112) ;  /* 0xffffffb000247947 */ /* 0x000fea000383ffff */
.L_x_38:
[----:B----4-:R-:W-:-:S07]  /*72f0*/  MOV R0, UR5 ;  /* 0x0000000500007c02 */ /* 0x010fce0008000f00 */
.L_x_113:
[----:B-1----:R1:W2:Y:S02]  /*7300*/  SYNCS.PHASECHK.TRANS64.TRYWAIT P0, [R0+URZ], R3 ;  /* 0x00000003000075a7 */ /* 0x0022a400080011ff */
[----:B--2---:R-:W-:Y:S05]  /*7310*/  @!P0 NANOSLEEP.SYNCS 0x989680 ;  /* 0x009896800000895d */ /* 0x004fea0003900000 */
[----:B------:R-:W2:Y:S02]  /*7320*/  @!P0 SYNCS.PHASECHK.TRANS64 P0, [R0+URZ], R3 ;  /* 0x00000003000085a7 */ /* 0x000ea400080010ff */
[----:B--2---:R-:W-:Y:S05]  /*7330*/  @!P0 BRA `(.L_x_113) ;  /* 0xfffffffc00f08947 */ /* 0x004fea000383ffff */
[----:B------:R-:W-:Y:S05]  /*7340*/  BRA `(.L_x_114) ;  /* 0xffffffb000307947 */ /* 0x000fea000383ffff */
.L_x_41:
[----:B-1----:R1:W2:Y:S02]  /*7350*/  SYNCS.PHASECHK.TRANS64.TRYWAIT P0, [R0+URZ+0xd0], R5 ;  /* 0x0000d005000075a7 */ /* 0x0022a400080011ff */
[----:B--2---:R-:W-:Y:S05]  /*7360*/  @!P0 NANOSLEEP.SYNCS 0x989680 ;  /* 0x009896800000895d */ /* 0x004fea0003900000 */
[----:B------:R-:W2:Y:S02]  /*7370*/  @!P0 SYNCS.PHASECHK.TRANS64 P0, [R0+URZ+0xd0], R5 ;  /* 0x0000d005000085a7 */ /* 0x000ea400080010ff */
[----:B--2---:R-:W-:Y:S05]  /*7380*/  @!P0 BRA `(.L_x_41) ;  /* 0xfffffffc00f08947 */ /* 0x004fea000383ffff */
[----:B------:R-:W-:Y:S05]  /*7390*/  BRA `(.L_x_115) ;  /* 0xffffffb0008c7947 */ /* 0x000fea000383ffff */
.L_x_42:
[----:B------:R-:W-:-:S07]  /*73a0*/  MOV R0, UR5 ;  /* 0x0000000500007c02 */ /* 0x000fce0008000f00 */
.L_x_116:
[----:B-1----:R1:W2:Y:S02]  /*73b0*/  SYNCS.PHASECHK.TRANS64.TRYWAIT P0, [R0+URZ+0x80], R5 ;  /* 0x00008005000075a7 */ /* 0x0022a400080011ff */
[----:B--2---:R-:W-:Y:S05]  /*73c0*/  @!P0 NANOSLEEP.SYNCS 0x989680 ;  /* 0x009896800000895d */ /* 0x004fea0003900000 */
[----:B------:R-:W2:Y:S02]  /*73d0*/  @!P0 SYNCS.PHASECHK.TRANS64 P0, [R0+URZ+0x80], R5 ;  /* 0x00008005000085a7 */ /* 0x000ea400080010ff */
[----:B--2---:R-:W-:Y:S05]  /*73e0*/  @!P0 BRA `(.L_x_116) ;  /* 0xfffffffc00f08947 */ /* 0x004fea000383ffff */
[----:B------:R-:W-:Y:S05]  /*73f0*/  BRA `(.L_x_117) ;  /* 0xffffffb0009c7947 */ /* 0x000fea000383ffff */
.L_x_43:
[----:B-1----:R1:W2:Y:S02]  /*7400*/  SYNCS.PHASECHK.TRANS64.TRYWAIT P1, [R0+URZ+0x70], R5 ;  /* 0x00007005000075a7 */ /* 0x0022a400080211ff */
[----:B--2---:R-:W-:Y:S05]  /*7410*/  @!P1 NANOSLEEP.SYNCS 0x989680 ;  /* 0x009896800000995d */ /* 0x004fea0003900000 */
[----:B------:R-:W2:Y:S02]  /*7420*/  @!P1 SYNCS.PHASECHK.TRANS64 P1, [R0+URZ+0x70], R5 ;  /* 0x00007005000095a7 */ /* 0x000ea400080210ff */
[----:B--2---:R-:W-:Y:S05]  /*7430*/  @!P1 BRA `(.L_x_43) ;  /* 0xfffffffc00f09947 */ /* 0x004fea000383ffff */
[----:B------:R-:W-:Y:S05]  /*7440*/  BRA `(.L_x_118) ;  /* 0xffffffb000cc7947 */ /* 0x000fea000383ffff */
.L_x_46:
[----:B------:R-:W-:-:S07]  /*7450*/  MOV R0, UR5 ;  /* 0x0000000500007c02 */ /* 0x000fce0008000f00 */
.L_x_119:
[----:B-1----:R1:W2:Y:S02]  /*7460*/  SYNCS.PHASECHK.TRANS64.TRYWAIT P0, [R0+URZ+0x80], R3 ;  /* 0x00008003000075a7 */ /* 0x0022a400080011ff */
[----:B--2---:R-:W-:Y:S05]  /*7470*/  @!P0 NANOSLEEP.SYNCS 0x989680 ;  /* 0x009896800000895d */ /* 0x004fea0003900000 */
[----:B------:R-:W2:Y:S02]  /*7480*/  @!P0 SYNCS.PHASECHK.TRANS64 P0, [R0+URZ+0x80], R3 ;  /* 0x00008003000085a7 */ /* 0x000ea400080010ff */
[----:B--2---:R-:W-:Y:S05]  /*7490*/  @!P0 BRA `(.L_x_119) ;  /* 0xfffffffc00f08947 */ /* 0x004fea000383ffff */
[----:B------:R-:W-:Y:S05]  /*74a0*/  BRA `(.L_x_45) ;  /* 0xffffffb400207947 */ /* 0x000fea000383ffff */
.L_x_53:
[----:B-1----:R1:W2:Y:S02]  /*74b0*/  SYNCS.PHASECHK.TRANS64.TRYWAIT P1, [R0+URZ+0x70], R5 ;  /* 0x00007005000075a7 */ /* 0x0022a400080211ff */
[----:B--2---:R-:W-:Y:S05]  /*74c0*/  @!P1 NANOSLEEP.SYNCS 0x989680 ;  /* 0x009896800000995d */ /* 0x004fea0003900000 */
[----:B------:R-:W2:Y:S02]  /*74d0*/  @!P1 SYNCS.PHASECHK.TRANS64 P1, [R0+URZ+0x70], R5 ;  /* 0x00007005000095a7 */ /* 0x000ea400080210ff */
[----:B--2---:R-:W-:Y:S05]  /*74e0*/  @!P1 BRA `(.L_x_53) ;  /* 0xfffffffc00f09947 */ /* 0x004fea000383ffff */
[----:B------:R-:W-:Y:S05]  /*74f0*/  BRA `(.L_x_120) ;  /* 0xffffffb800787947 */ /* 0x000fea000383ffff */
.L_x_54:
[----:B------:R-:W-:-:S07]  /*7500*/  MOV R3, UR9 ;  /* 0x0000000900037c02 */ /* 0x000fce0008000f00 */
.L_x_121:
[----:B-1----:R1:W2:Y:S02]  /*7510*/  SYNCS.PHASECHK.TRANS64.TRYWAIT P0, [R3+URZ+0xb0], R0 ;  /* 0x0000b000030075a7 */ /* 0x0022a400080011ff */
[----:B--2---:R-:W-:Y:S05]  /*7520*/  @!P0 NANOSLEEP.SYNCS 0x989680 ;  /* 0x009896800000895d */ /* 0x004fea0003900000 */
[----:B------:R-:W2:Y:S02]  /*7530*/  @!P0 SYNCS.PHASECHK.TRANS64 P0, [R3+URZ+0xb0], R0 ;  /* 0x0000b000030085a7 */ /* 0x000ea400080010ff */
[----:B--2---:R-:W-:Y:S05]  /*7540*/  @!P0 BRA `(.L_x_121) ;  /* 0xfffffffc00f08947 */ /* 0x004fea000383ffff */
[----:B------:R-:W-:Y:S05]  /*7550*/  BRA `(.L_x_122) ;  /* 0xffffffb800ac7947 */ /* 0x000fea000383ffff */
.L_x_57:
[----:B------:R-:W-:Y:S07]  /*7560*/  MOV R0, UR7 ;  /* 0x0000000700007c02 */ /* 0x000fee0008000f00 */
.L_x_123:
[----:B-1----:R1:W2:Y:S02]  /*7570*/  SYNCS.PHASECHK.TRANS64.TRYWAIT P0, [R0+URZ], R3 ;  /* 0x00000003000075a7 */ /* 0x0022a400080011ff */
[----:B--2---:R-:W-:Y:S05]  /*7580*/  @!P0 NANOSLEEP.SYNCS 0x989680 ;  /* 0x009896800000895d */ /* 0x004fea0003900000 */
[----:B------:R-:W2:Y:S02]  /*7590*/  @!P0 SYNCS.PHASECHK.TRANS64 P0, [R0+URZ], R3 ;  /* 0x00000003000085a7 */ /* 0x000ea400080010ff */
[----:B--2---:R-:W-:Y:S05]  /*75a0*/  @!P0 BRA `(.L_x_123) ;  /* 0xfffffffc00f08947 */ /* 0x004fea000383ffff */
[----:B------:R-:W-:Y:S05]  /*75b0*/  BRA `(.L_x_56) ;  /* 0xffffffb800e47947 */ /* 0x000fea000383ffff */
.L_x_60:
[----:B------:R-:W-:-:S07]  /*75c0*/  MOV R0, UR5 ;  /* 0x0000000500007c02 */ /* 0x000fce0008000f00 */
.L_x_124:
[----:B--2---:R2:W3:Y:S02]  /*75d0*/  SYNCS.PHASECHK.TRANS64.TRYWAIT P0, [R0+URZ], R3 ;  /* 0x00000003000075a7 */ /* 0x0044e400080011ff */
[----:B---3--:R-:W-:Y:S05]  /*75e0*/  @!P0 NANOSLEEP.SYNCS 0x989680 ;  /* 0x009896800000895d */ /* 0x008fea0003900000 */
[----:B------:R-:W3:Y:S02]  /*75f0*/  @!P0 SYNCS.PHASECHK.TRANS64 P0, [R0+URZ], R3 ;  /* 0x00000003000085a7 */ /* 0x000ee400080010ff */
[----:B---3--:R-:W-:Y:S05]  /*7600*/  @!P0 BRA `(.L_x_124) ;  /* 0xfffffffc00f08947 */ /* 0x008fea000383ffff */
[----:B------:R-:W-:Y:S05]  /*7610*/  BRA `(.L_x_125) ;  /* 0xffffffbc00847947 */ /* 0x000fea000383ffff */
.L_x_61:
[----:B------:R-:W-:-:S07]  /*7620*/  MOV R0, UR5 ;  /* 0x0000000500007c02 */ /* 0x000fce0008000f00 */
.L_x_126:
[----:B--2---:R2:W3:Y:S02]  /*7630*/  SYNCS.PHASECHK.TRANS64.TRYWAIT P0, [R0+URZ], R3 ;  /* 0x00000003000075a7 */ /* 0x0044e400080011ff */
[----:B---3--:R-:W-:Y:S05]  /*7640*/  @!P0 NANOSLEEP.SYNCS 0x989680 ;  /* 0x009896800000895d */ /* 0x008fea0003900000 */
[----:B------:R-:W3:Y:S02]  /*7650*/  @!P0 SYNCS.PHASECHK.TRANS64 P0, [R0+URZ], R3 ;  /* 0x00000003000085a7 */ /* 0x000ee400080010ff */
[----:B---3--:R-:W-:Y:S05]  /*7660*/  @!P0 BRA `(.L_x_126) ;  /* 0xfffffffc00f08947 */ /* 0x008fea000383ffff */
[----:B------:R-:W-:Y:S05]  /*7670*/  BRA `(.L_x_127) ;  /* 0xffffffbc00907947 */ /* 0x000fea000383ffff */
.L_x_62:
[----:B------:R-:W-:-:S07]  /*7680*/  MOV R0, UR5 ;  /* 0x0000000500007c02 */ /* 0x000fce0008000f00 */
.L_x_128:
[----:B--2---:R2:W3:Y:S02]  /*7690*/  SYNCS.PHASECHK.TRANS64.TRYWAIT P0, [R0+URZ], R3 ;  /* 0x00000003000075a7 */ /* 0x0044e400080011ff */
[----:B---3--:R-:W-:Y:S05]  /*76a0*/  @!P0 NANOSLEEP.SYNCS 0x989680 ;  /* 0x009896800000895d */ /* 0x008fea0003900000 */
[----:B------:R-:W3:Y:S02]  /*76b0*/  @!P0 SYNCS.PHASECHK.TRANS64 P0, [R0+URZ], R3 ;  /* 0x00000003000085a7 */ /* 0x000ee400080010ff */
[----:B---3--:R-:W-:Y:S05]  /*76c0*/  @!P0 BRA `(.L_x_128) ;  /* 0xfffffffc00f08947 */ /* 0x008fea000383ffff */
[----:B------:R-:W-:Y:S05]  /*76d0*/  BRA `(.L_x_129) ;  /* 0xffffffbc009c7947 */ /* 0x000fea000383ffff */
.L_x_63:
[----:B------:R-:W-:-:S07]  /*76e0*/  MOV R0, UR7 ;  /* 0x0000000700007c02 */ /* 0x000fce0008000f00 */
.L_x_130:
[----:B--2---:R2:W3:Y:S02]  /*76f0*/  SYNCS.PHASECHK.TRANS64.TRYWAIT P0, [R0+URZ], R3 ;  /* 0x00000003000075a7 */ /* 0x0044e400080011ff */
[----:B---3--:R-:W-:Y:S05]  /*7700*/  @!P0 NANOSLEEP.SYNCS 0x989680 ;  /* 0x009896800000895d */ /* 0x008fea0003900000 */
[----:B------:R-:W3:Y:S02]  /*7710*/  @!P0 SYNCS.PHASECHK.TRANS64 P0, [R0+URZ], R3 ;  /* 0x00000003000085a7 */ /* 0x000ee400080010ff */
[----:B---3--:R-:W-:Y:S05]  /*7720*/  @!P0 BRA `(.L_x_130) ;  /* 0xfffffffc00f08947 */ /* 0x008fea000383ffff */
[----:B------:R-:W-:Y:S05]  /*7730*/  BRA `(.L_x_131) ;  /* 0xffffffbc00a87947 */ /* 0x000fea000383ffff */
.L_x_68:
[----:B--2---:R2:W3:Y:S02]  /*7740*/  SYNCS.PHASECHK.TRANS64.TRYWAIT P0, [R0+URZ+0x70], R3 ;  /* 0x00007003000075a7 */ /* 0x0044e400080011ff */
[----:B---3--:R-:W-:Y:S05]  /*7750*/  @!P0 NANOSLEEP.SYNCS 0x989680 ;  /* 0x009896800000895d */ /* 0x008fea0003900000 */
[----:B------:R-:W3:Y:S02]  /*7760*/  @!P0 SYNCS.PHASECHK.TRANS64 P0, [R0+URZ+0x70], R3 ;  /* 0x00007003000085a7 */ /* 0x000ee400080010ff */
[----:B---3--:R-:W-:Y:S05]  /*7770*/  @!P0 BRA `(.L_x_68) ;  /* 0xfffffffc00f08947 */ /* 0x008fea000383ffff */
[----:B------:R-:W-:Y:S05]  /*7780*/  BRA `(.L_x_132) ;  /* 0xffffffc000ac7947 */ /* 0x000fea000383ffff */
.L_x_71:
[----:B------:R-:W-:Y:S07]  /*7790*/  MOV R0, UR7 ;  /* 0x0000000700007c02 */ /* 0x000fee0008000f00 */
.L_x_133:
[----:B--2---:R2:W3:Y:S02]  /*77a0*/  SYNCS.PHASECHK.TRANS64.TRYWAIT P0, [R0+URZ+0x68], R3 ;  /* 0x00006803000075a7 */ /* 0x0044e400080011ff */
[----:B---3--:R-:W-:Y:S05]  /*77b0*/  @!P0 NANOSLEEP.SYNCS 0x989680 ;  /* 0x009896800000895d */ /* 0x008fea0003900000 */
[----:B------:R-:W3:Y:S02]  /*77c0*/  @!P0 SYNCS.PHASECHK.TRANS64 P0, [R0+URZ+0x68], R3 ;  /* 0x00006803000085a7 */ /* 0x000ee400080010ff */
[----:B---3--:R-:W-:Y:S05]  /*77d0*/  @!P0 BRA `(.L_x_133) ;  /* 0xfffffffc00f08947 */ /* 0x008fea000383ffff */
[----:B------:R-:W-:Y:S05]  /*77e0*/  BRA `(.L_x_70) ;  /* 0xffffffc4008c7947 */ /* 0x000fea000383ffff */
.L_x_74:
[----:B--2---:R-:W-:Y:S07]  /*77f0*/  MOV R3, UR7 ;  /* 0x0000000700037c02 */ /* 0x004fee0008000f00 */
.L_x_134:
[----:B-1----:R1:W2:Y:S02]  /*7800*/  SYNCS.PHASECHK.TRANS64.TRYWAIT P0, [R3+URZ+0x50], R12 ;  /* 0x0000500c030075a7 */ /* 0x0022a400080011ff */
[----:B--2---:R-:W-:Y:S05]  /*7810*/  @!P0 NANOSLEEP.SYNCS 0x989680 ;  /* 0x009896800000895d */ /* 0x004fea0003900000 */
[----:B------:R-:W2:Y:S02]  /*7820*/  @!P0 SYNCS.PHASECHK.TRANS64 P0, [R3+URZ+0x50], R12 ;  /* 0x0000500c030085a7 */ /* 0x000ea400080010ff */
[----:B--2---:R-:W-:Y:S05]  /*7830*/  @!P0 BRA `(.L_x_134) ;  /* 0xfffffffc00f08947 */ /* 0x004fea000383ffff */
[----:B------:R-:W-:Y:S05]  /*7840*/  BRA `(.L_x_135) ;  /* 0xffffffc800047947 */ /* 0x000fea000383ffff */
.L_x_75:
[----:B------:R-:W-:Y:S07]  /*7850*/  MOV R3, UR7 ;  /* 0x0000000700037c02 */ /* 0x000fee0008000f00 */
.L_x_136:
[----:B-1----:R1:W2:Y:S02]  /*7860*/  SYNCS.PHASECHK.TRANS64.TRYWAIT P0, [R3+URZ+0x58], R12 ;  /* 0x0000580c030075a7 */ /* 0x0022a400080011ff */
[----:B--2---:R-:W-:Y:S05]  /*7870*/  @!P0 NANOSLEEP.SYNCS 0x989680 ;  /* 0x009896800000895d */ /* 0x004fea0003900000 */
[----:B------:R-:W2:Y:S02]  /*7880*/  @!P0 SYNCS.PHASECHK.TRANS64 P0, [R3+URZ+0x58], R12 ;  /* 0x0000580c030085a7 */ /* 0x000ea400080010ff */
[----:B--2---:R-:W-:Y:S05]  /*7890*/  @!P0 BRA `(.L_x_136) ;  /* 0xfffffffc00f08947 */ /* 0x004fea000383ffff */
[----:B------:R-:W-:Y:S05]  /*78a0*/  BRA `(.L_x_137) ;  /* 0xffffffc800847947 */ /* 0x000fea000383ffff */
.L_x_77:
[----:B------:R-:W-:-:S07]  /*78b0*/  MOV R0, UR7 ;  /* 0x0000000700007c02 */ /* 0x000fce0008000f00 */
.L_x_138:
[----:B-1----:R1:W3:Y:S02]  /*78c0*/  SYNCS.PHASECHK.TRANS64.TRYWAIT P0, [R0+URZ+0x50], R3 ;  /* 0x00005003000075a7 */ /* 0x0022e400080011ff */
[----:B---3--:R-:W-:Y:S05]  /*78d0*/  @!P0 NANOSLEEP.SYNCS 0x989680 ;  /* 0x009896800000895d */ /* 0x008fea0003900000 */
[----:B------:R-:W3:Y:S02]  /*78e0*/  @!P0 SYNCS.PHASECHK.TRANS64 P0, [R0+URZ+0x50], R3 ;  /* 0x00005003000085a7 */ /* 0x000ee400080010ff */
[----:B---3--:R-:W-:Y:S05]  /*78f0*/  @!P0 BRA `(.L_x_138) ;  /* 0xfffffffc00f08947 */ /* 0x008fea000383ffff */
[----:B------:R-:W-:Y:S05]  /*7900*/  BRA `(.L_x_139) ;  /* 0xffffffc800f47947 */ /* 0x000fea000383ffff */
.L_x_79:
[----:B--2---:R2:W4:Y:S02]  /*7910*/  SYNCS.PHASECHK.TRANS64.TRYWAIT P0, [R0+URZ+0x70], R3 ;  /* 0x00007003000075a7 */ /* 0x00452400080011ff */
[----:B----4-:R-:W-:Y:S05]  /*7920*/  @!P0 NANOSLEEP.SYNCS 0x989680 ;  /* 0x009896800000895d */ /* 0x010fea0003900000 */
[----:B------:R-:W4:Y:S02]  /*7930*/  @!P0 SYNCS.PHASECHK.TRANS64 P0, [R0+URZ+0x70], R3 ;  /* 0x00007003000085a7 */ /* 0x000f2400080010ff */
[----:B----4-:R-:W-:Y:S05]  /*7940*/  @!P0 BRA `(.L_x_79) ;  /* 0xfffffffc00f08947 */ /* 0x010fea000383ffff */
[----:B------:R-:W-:Y:S05]  /*7950*/  BRA `(.L_x_140) ;  /* 0xffffffcc00c47947 */ /* 0x000fea000383ffff */
.L_x_90:
[----:B-1----:R1:W3:Y:S02]  /*7960*/  SYNCS.PHASECHK.TRANS64.TRYWAIT P1, [R0+URZ+0x40], R3 ;  /* 0x00004003000075a7 */ /* 0x0022e400080211ff */
[----:B---3--:R-:W-:Y:S05]  /*7970*/  @!P1 NANOSLEEP.SYNCS 0x989680 ;  /* 0x009896800000995d */ /* 0x008fea0003900000 */
[----:B------:R-:W3:Y:S02]  /*7980*/  @!P1 SYNCS.PHASECHK.TRANS64 P1, [R0+URZ+0x40], R3 ;  /* 0x00004003000095a7 */ /* 0x000ee400080210ff */
[----:B---3--:R-:W-:Y:S05]  /*7990*/  @!P1 BRA `(.L_x_90) ;  /* 0xfffffffc00f09947 */ /* 0x008fea000383ffff */
[----:B------:R-:W-:Y:S05]  /*79a0*/  BRA `(.L_x_89) ;  /* 0xffffffd800dc7947 */ /* 0x000fea000383ffff */
.L_x_92:
[----:B---3--:R3:W4:Y:S02]  /*79b0*/  SYNCS.PHASECHK.TRANS64.TRYWAIT P0, [R108+URZ+0x90], R7 ;  /* 0x000090076c0075a7 */ /* 0x00872400080011ff */
[----:B----4-:R-:W-:Y:S05]  /*79c0*/  @!P0 NANOSLEEP.SYNCS 0x989680 ;  /* 0x009896800000895d */ /* 0x010fea0003900000 */
[----:B------:R-:W4:Y:S02]  /*79d0*/  @!P0 SYNCS.PHASECHK.TRANS64 P0, [R108+URZ+0x90], R7 ;  /* 0x000090076c0085a7 */ /* 0x000f2400080010ff */
[----:B----4-:R-:W-:Y:S05]  /*79e0*/  @!P0 BRA `(.L_x_92) ;  /* 0xfffffffc00f08947 */ /* 0x010fea000383ffff */
[----:B------:R-:W-:Y:S05]  /*79f0*/  BRA `(.L_x_91) ;  /* 0xffffffdc00307947 */ /* 0x000fea000383ffff */
.L_x_100:
[----:B--2---:R2:W3:Y:S02]  /*7a00*/  SYNCS.PHASECHK.TRANS64.TRYWAIT P0, [R75+URZ+0x40], R0 ;  /* 0x000040004b0075a7 */ /* 0x0044e400080011ff */
[----:B---3--:R-:W-:Y:S05]  /*7a10*/  @!P0 NANOSLEEP.SYNCS 0x989680 ;  /* 0x009896800000895d */ /* 0x008fea0003900000 */
[----:B------:R-:W3:Y:S02]  /*7a20*/  @!P0 SYNCS.PHASECHK.TRANS64 P0, [R75+URZ+0x40], R0 ;  /* 0x000040004b0085a7 */ /* 0x000ee400080010ff */
[----:B---3--:R-:W-:Y:S05]  /*7a30*/  @!P0 BRA `(.L_x_100) ;  /* 0xfffffffc00f08947 */ /* 0x008fea000383ffff */
[----:B------:R-:W-:Y:S05]  /*7a40*/  BRA `(.L_x_99) ;  /* 0xffffffe800247947 */ /* 0x000fea000383ffff */
        .weak           $__internal_0_$__cuda_sm10x_tcgen05_guardrail_trap_col_being_dealloced_not_returned_by_alloc
        .type           $__internal_0_$__cuda_sm10x_tcgen05_guardrail_trap_col_being_dealloced_not_returned_by_alloc,@function
        .size           $__internal_0_$__cuda_sm10x_tcgen05_guardrail_trap_col_being_dealloced_not_returned_by_alloc,($__internal_1_$__cuda_sm10x_tcgen05_guardrail_trap_phase_invalid_during_alloc - $__internal_0_$__cuda_sm10x_tcgen05_guardrail_trap_col_being_dealloced_not_returned_by_alloc)
$__internal_0_$__cuda_sm10x_tcgen05_guardrail_trap_col_being_dealloced_not_returned_by_alloc:
[----:B------:R-:W-:Y:S05]  /*7a50*/  BPT.TRAP 0x1 ;  /* 0x000000040000795c */ /* 0x000fea0000300000 */
[----:B------:R-:W-:-:S04]  /*7a60*/  HFMA2 R3, -RZ, RZ, 0, 0 ;  /* 0x00000000ff037431 */ /* 0x000fc800000001ff */
[----:B------:R-:W-:Y:S05]  /*7a70*/  RET.REL.NODEC R2 `(_ZN7cutlass13device_kernelINS_4gemm6kernel13GemmUniversalIN4cute5tupleIJiiiiEEENS1_10collective13CollectiveMmaINS1_35MainloopSm100TmaUmmaWarpSpecializedILi4ELi2ELi4ENS5_IJNS4_1CILi1EEESB_SB_EEEEENS5_IJNSA_ILi64EEENSA_ILi128EEENSA_ILi32EEEEEEaNS5_IJlSB_lEEEaSI_NS4_8TiledMMAINS4_8MMA_AtomIJNS4_15SM100_MMA_S8_SSIaaiLi64ELi128ELNS4_4UMMA5MajorE0ELSN_0ELNSM_8SaturateE0EEEEEENS4_6LayoutISC_NS5_IJNSA_ILi0EEESS_SS_EEEEENS5_IJNS4_10UnderscoreESV_SV_EEEEENS4_13SM90_TMA_LOADENS4_14ComposedLayoutINS4_7SwizzleILi1ELi4ELi3EEENS4_18smem_ptr_flag_bitsILi8EEENSR_INS5_IJNSA_ILi8EEESG_EEENS5_IJSG_SB_EEEEEEEvNS4_8identityESY_S18_vS19_EENS_8epilogue10collective18CollectiveEpilogueINS1B_23Sm100TmaWarpSpecializedILi2ELi2ELi32ELb0ELb0EEEJSH_NS5_IJNSR_ISE_SB_EES1G_EEEaSI_aSI_NS1B_6fusion15FusionCallbacksIS1F_NS1I_17LinearCombinationIaiaiLNS_15FloatRoundStyleE2EEESH_S1H_JEEENS4_5SM1004TMEM4LOAD26SM100_TMEM_LOAD_16dp32b32xESY_NSZ_INS10_ILi2ELi4ELi3EEES13_NSR_INS5_IJS14_SE_EEENS5_IJSE_SB_EEEEEEENS4_39AutoVectorizingCopyWithAssumedAlignmentILi128EEENS4_14SM90_TMA_STOREES1W_S1Y_S1Y_EEEvvEEEEvNT_6ParamsE) ;  /* 0xffffff8402607950 */ /* 0x000fea0003c3ffff */
        .weak           $__internal_1_$__cuda_sm10x_tcgen05_guardrail_trap_phase_invalid_during_alloc
        .type           $__internal_1_$__cuda_sm10x_tcgen05_guardrail_trap_phase_invalid_during_alloc,@function
        .size           $__internal_1_$__cuda_sm10x_tcgen05_guardrail_trap_phase_invalid_during_alloc,($__internal_2_$__cuda_sm10x_tcgen05_guardrail_trap_unallocated_columns_being_dealloced - $__internal_1_$__cuda_sm10x_tcgen05_guardrail_trap_phase_invalid_during_alloc)
$__internal_1_$__cuda_sm10x_tcgen05_guardrail_trap_phase_invalid_during_alloc:
[----:B------:R-:W-:Y:S05]  /*7a80*/  BPT.TRAP 0x1 ;  /* 0x000000040000795c */ /* 0x000fea0000300000 */
[----:B------:R-:W-:-:S04]  /*7a90*/  MOV R3, 0x0 ;  /* 0x0000000000037802 */ /* 0x000fc80000000f00 */
[----:B------:R-:W-:Y:S05]  /*7aa0*/  RET.REL.NODEC R2 `(_ZN7cutlass13device_kernelINS_4gemm6kernel13GemmUniversalIN4cute5tupleIJiiiiEEENS1_10collective13CollectiveMmaINS1_35MainloopSm100TmaUmmaWarpSpecializedILi4ELi2ELi4ENS5_IJNS4_1CILi1EEESB_SB_EEEEENS5_IJNSA_ILi64EEENSA_ILi128EEENSA_ILi32EEEEEEaNS5_IJlSB_lEEEaSI_NS4_8TiledMMAINS4_8MMA_AtomIJNS4_15SM100_MMA_S8_SSIaaiLi64ELi128ELNS4_4UMMA5MajorE0ELSN_0ELNSM_8SaturateE0EEEEEENS4_6LayoutISC_NS5_IJNSA_ILi0EEESS_SS_EEEEENS5_IJNS4_10UnderscoreESV_SV_EEEEENS4_13SM90_TMA_LOADENS4_14ComposedLayoutINS4_7SwizzleILi1ELi4ELi3EEENS4_18smem_ptr_flag_bitsILi8EEENSR_INS5_IJNSA_ILi8EEESG_EEENS5_IJSG_SB_EEEEEEEvNS4_8identityESY_S18_vS19_EENS_8epilogue10collective18CollectiveEpilogueINS1B_23Sm100TmaWarpSpecializedILi2ELi2ELi32ELb0ELb0EEEJSH_NS5_IJNSR_ISE_SB_EES1G_EEEaSI_aSI_NS1B_6fusion15FusionCallbacksIS1F_NS1I_17LinearCombinationIaiaiLNS_15FloatRoundStyleE2EEESH_S1H_JEEENS4_5SM1004TMEM4LOAD26SM100_TMEM_LOAD_16dp32b32xESY_NSZ_INS10_ILi2ELi4ELi3EEES13_NSR_INS5_IJS14_SE_EEENS5_IJSE_SB_EEEEEEENS4_39AutoVectorizingCopyWithAssumedAlignmentILi128EEENS4_14SM90_TMA_STOREES1W_S1Y_S1Y_EEEvvEEEEvNT_6ParamsE) ;  /* 0xffffff8402547950 */ /* 0x000fea0003c3ffff */
        .weak           $__internal_2_$__cuda_sm10x_tcgen05_guardrail_trap_unallocated_columns_being_dealloced
        .type           $__internal_2_$__cuda_sm10x_tcgen05_guardrail_trap_unallocated_columns_being_dealloced,@function
        .size           $__internal_2_$__cuda_sm10x_tcgen05_guardrail_trap_unallocated_columns_being_dealloced,(.L_x_142 - $__internal_2_$__cuda_sm10x_tcgen05_guardrail_trap_unallocated_columns_being_dealloced)
$__internal_2_$__cuda_sm10x_tcgen05_guardrail_trap_unallocated_columns_being_dealloced:
[----:B------:R-:W-:Y:S05]  /*7ab0*/  BPT.TRAP 0x1 ;  /* 0x000000040000795c */ /* 0x000fea0000300000 */
[----:B------:R-:W-:-:S04]  /*7ac0*/  HFMA2 R3, -RZ, RZ, 0, 0 ;  /* 0x00000000ff037431 */ /* 0x000fc800000001ff */
[----:B------:R-:W-:Y:S05]  /*7ad0*/  RET.REL.NODEC R2 `(_ZN7cutlass13device_kernelINS_4gemm6kernel13GemmUniversalIN4cute5tupleIJiiiiEEENS1_10collective13CollectiveMmaINS1_35MainloopSm100TmaUmmaWarpSpecializedILi4ELi2ELi4ENS5_IJNS4_1CILi1EEESB_SB_EEEEENS5_IJNSA_ILi64EEENSA_ILi128EEENSA_ILi32EEEEEEaNS5_IJlSB_lEEEaSI_NS4_8TiledMMAINS4_8MMA_AtomIJNS4_15SM100_MMA_S8_SSIaaiLi64ELi128ELNS4_4UMMA5MajorE0ELSN_0ELNSM_8SaturateE0EEEEEENS4_6LayoutISC_NS5_IJNSA_ILi0EEESS_SS_EEEEENS5_IJNS4_10UnderscoreESV_SV_EEEEENS4_13SM90_TMA_LOADENS4_14ComposedLayoutINS4_7SwizzleILi1ELi4ELi3EEENS4_18smem_ptr_flag_bitsILi8EEENSR_INS5_IJNSA_ILi8EEESG_EEENS5_IJSG_SB_EEEEEEEvNS4_8identityESY_S18_vS19_EENS_8epilogue10collective18CollectiveEpilogueINS1B_23Sm100TmaWarpSpecializedILi2ELi2ELi32ELb0ELb0EEEJSH_NS5_IJNSR_ISE_SB_EES1G_EEEaSI_aSI_NS1B_6fusion15FusionCallbacksIS1F_NS1I_17LinearCombinationIaiaiLNS_15FloatRoundStyleE2EEESH_S1H_JEEENS4_5SM1004TMEM4LOAD26SM100_TMEM_LOAD_16dp32b32xESY_NSZ_INS10_ILi2ELi4ELi3EEES13_NSR_INS5_IJS14_SE_EEENS5_IJSE_SB_EEEEEEENS4_39AutoVectorizingCopyWithAssumedAlignmentILi128EEENS4_14SM90_TMA_STOREES1W_S1Y_S1Y_EEEvvEEEEvNT_6ParamsE) ;  /* 0xffffff8402487950 */ /* 0x000fea0003c3ffff */
.L_x_141:
[----:B------:R-:W-:-:S00]  /*7ae0*/  BRA `(.L_x_141) ;  /* 0xfffffffc00fc7947 */ /* 0x000fc0000383ffff */
[----:B------:R-:W-:-:S00]  /*7af0*/  NOP ;  /* 0x0000000000007918 */ /* 0x000fc00000000000 */
        /* <DEDUP_REMOVED lines=8> */
.L_x_142:


//--------------------- .nv.global.init           --------------------------
	.section	.nv.global.init,"aw",@progbits
.nv.global.init:
	.type		$str$27,@object
	.size		$str$27,($str$28 - $str$27)
$str$27:
        /*0000*/ 	.byte	0x28, 0x61, 0x64, 0x64, 0x72, 0x65, 0x73, 0x73, 0x20, 0x26, 0x20, 0x6d, 0x61, 0x73, 0x6b, 0x29
        /*0010*/ 	.byte	0x20, 0x3d, 0x3d, 0x20, 0x30, 0x00
	.type		$str$28,@object
	.size		$str$28,($str$26 - $str$28)
$str$28:
        /*0016*/ 	.byte	0x2f, 0x74, 0x6d, 0x70, 0x2f, 0x63, 0x75, 0x74, 0x6c, 0x61, 0x73, 0x73, 0x5f, 0x73, 0x77, 0x65
        /*0026*/ 	.byte	0x65, 0x70, 0x5f, 0x73, 0x72, 0x63, 0x2f, 0x69, 0x6e, 0x63, 0x6c, 0x75, 0x64, 0x65, 0x2f, 0x63
        /*0036*/ 	.byte	0x75, 0x74, 0x65, 0x2f, 0x70, 0x6f, 0x69, 0x6e, 0x74, 0x65, 0x72, 0x5f, 0x66, 0x6c, 0x61, 0x67
        /*0046*/ 	.byte	0x67, 0x65, 0x64, 0x2e, 0x68, 0x70, 0x70, 0x00
	.type		$str$26,@object
	.size		$str$26,($str$25 - $str$26)
$str$26:
        /*004e*/ 	.byte	0x2f, 0x74, 0x6d, 0x70, 0x2f, 0x63, 0x75, 0x74, 0x6c, 0x61, 0x73, 0x73, 0x5f, 0x73, 0x77, 0x65
        /*005e*/ 	.byte	0x65, 0x70, 0x5f, 0x73, 0x72, 0x63, 0x2f, 0x69, 0x6e, 0x63, 0x6c, 0x75, 0x64, 0x65, 0x2f, 0x63
        /*006e*/ 	.byte	0x75, 0x74, 0x65, 0x2f, 0x61, 0x74, 0x6f, 0x6d, 0x2f, 0x63, 0x6f, 0x70, 0x79, 0x5f, 0x74, 0x72
        /*007e*/ 	.byte	0x61, 0x69, 0x74, 0x73, 0x5f, 0x73, 0x6d, 0x31, 0x30, 0x30, 0x2e, 0x68, 0x70, 0x70, 0x00
	.type		$str$25,@object
	.size		$str$25,(__unnamed_1 - $str$25)
$str$25:
        /*008d*/ 	.byte	0x28, 0x28, 0x75, 0x69, 0x6e, 0x74, 0x33, 0x32, 0x5f, 0x74, 0x28, 0x74, 0x68, 0x72, 0x65, 0x61
        /*009d*/ 	.byte	0x64, 0x49, 0x64, 0x78, 0x2e, 0x78, 0x29, 0x20, 0x2f, 0x20, 0x33, 0x32, 0x29, 0x20, 0x25, 0x20
        /*00ad*/ 	.byte	0x34, 0x29, 0x20, 0x3d, 0x3d, 0x20, 0x28, 0x28, 0x28, 0x74, 0x6d, 0x65, 0x6d, 0x5f, 0x61, 0x64
        /*00bd*/ 	.byte	0x64, 0x72, 0x20, 0x3e, 0x3e, 0x20, 0x31, 0x36, 0x29, 0x20, 0x2f, 0x20, 0x33, 0x32, 0x29, 0x20
        /*00cd*/ 	.byte	0x25, 0x20, 0x34, 0x29, 0x00
	.type		__unnamed_1,@object
	.size		__unnamed_1,(__unnamed_2 - __unnamed_1)
__unnamed_1:
        /*00d2*/ 	.byte	0x61, 0x75, 0x74, 0x6f, 0x20, 0x63, 0x75, 0x74, 0x65, 0x3a, 0x3a, 0x61, 0x73, 0x5f, 0x70, 0x6f
        /* <DEDUP_REMOVED lines=24> */
        /*0262*/ 	.byte	0x00
	.type		__unnamed_2,@object
	.size		__unnamed_2,(.L_2 - __unnamed_2)
__unnamed_2:
        /* <DEDUP_REMOVED lines=41> */
.L_2:


//--------------------- .nv.shared._ZN7cutlass13device_kernelINS_4gemm6kernel13GemmUniversalIN4cute5tupleIJiiiiEEENS1_10collective13CollectiveMmaINS1_35MainloopSm100TmaUmmaWarpSpecializedILi4ELi2ELi4ENS5_IJNS4_1CILi1EEESB_SB_EEEEENS5_IJNSA_ILi64EEENSA_ILi128EEENSA_ILi32EEEEEEaNS5_IJlSB_lEEEaSI_NS4_8TiledMMAINS4_8MMA_AtomIJNS4_15SM100_MMA_S8_SSIaaiLi64ELi128ELNS4_4UMMA5MajorE0ELSN_0ELNSM_8SaturateE0EEEEEENS4_6LayoutISC_NS5_IJNSA_ILi0EEESS_SS_EEEEENS5_IJNS4_10UnderscoreESV_SV_EEEEENS4_13SM90_TMA_LOADENS4_14ComposedLayoutINS4_7SwizzleILi1ELi4ELi3EEENS4_18smem_ptr_flag_bitsILi8EEENSR_INS5_IJNSA_ILi8EEESG_EEENS5_IJSG_SB_EEEEEEEvNS4_8identityESY_S18_vS19_EENS_8epilogue10collective18CollectiveEpilogueINS1B_23Sm100TmaWarpSpecializedILi2ELi2ELi32ELb0ELb0EEEJSH_NS5_IJNSR_ISE_SB_EES1G_EEEaSI_aSI_NS1B_6fusion15FusionCallbacksIS1F_NS1I_17LinearCombinationIaiaiLNS_15FloatRoundStyleE2EEESH_S1H_JEEENS4_5SM1004TMEM4LOAD26SM100_TMEM_LOAD_16dp32b32xESY_NSZ_INS10_ILi2ELi4ELi3EEES13_NSR_INS5_IJS14_SE_EEENS5_IJSE_SB_EEEEEEENS4_39AutoVectorizingCopyWithAssumedAlignmentILi128EEENS4_14SM90_TMA_STOREES1W_S1Y_S1Y_EEEvvEEEEvNT_6ParamsE --------------------------
	.section	.nv.shared._ZN7cutlass13device_kernelINS_4gemm6kernel13GemmUniversalIN4cute5tupleIJiiiiEEENS1_10collective13CollectiveMmaINS1_35MainloopSm100TmaUmmaWarpSpecializedILi4ELi2ELi4ENS5_IJNS4_1CILi1EEESB_SB_EEEEENS5_IJNSA_ILi64EEENSA_ILi128EEENSA_ILi32EEEEEEaNS5_IJlSB_lEEEaSI_NS4_8TiledMMAINS4_8MMA_AtomIJNS4_15SM100_MMA_S8_SSIaaiLi64ELi128ELNS4_4UMMA5MajorE0ELSN_0ELNSM_8SaturateE0EEEEEENS4_6LayoutISC_NS5_IJNSA_ILi0EEESS_SS_EEEEENS5_IJNS4_10UnderscoreESV_SV_EEEEENS4_13SM90_TMA_LOADENS4_14ComposedLayoutINS4_7SwizzleILi1ELi4ELi3EEENS4_18smem_ptr_flag_bitsILi8EEENSR_INS5_IJNSA_ILi8EEESG_EEENS5_IJSG_SB_EEEEEEEvNS4_8identityESY_S18_vS19_EENS_8epilogue10collective18CollectiveEpilogueINS1B_23Sm100TmaWarpSpecializedILi2ELi2ELi32ELb0ELb0EEEJSH_NS5_IJNSR_ISE_SB_EES1G_EEEaSI_aSI_NS1B_6fusion15FusionCallbacksIS1F_NS1I_17LinearCombinationIaiaiLNS_15FloatRoundStyleE2EEESH_S1H_JEEENS4_5SM1004TMEM4LOAD26SM100_TMEM_LOAD_16dp32b32xESY_NSZ_INS10_ILi2ELi4ELi3EEES13_NSR_INS5_IJS14_SE_EEENS5_IJSE_SB_EEEEEEENS4_39AutoVectorizingCopyWithAssumedAlignmentILi128EEENS4_14SM90_TMA_STOREES1W_S1Y_S1Y_EEEvvEEEEvNT_6ParamsE,"aw",@nobits
	.sectionflags	@""
	.align	16
	.zero		1024


//--------------------- .nv.shared.reserved.0     --------------------------
	.section	.nv.shared.reserved.0,"aw",@nobits
	.weak		__nv_reservedSMEM_offset_0_alias
	.size		__nv_reservedSMEM_offset_0_alias, 0, 64
	.other		__nv_reservedSMEM_offset_0_alias,@"STO_CUDA_RESERVED_SHARED STV_DEFAULT"
__nv_reservedSMEM_offset_0_alias:
	.zero		0
.nv.shared.reserved.0:
	.zero		64
	.weak		__nv_reservedSMEM_tcgen05_partition
	.type		__nv_reservedSMEM_tcgen05_partition,@object
	.size		__nv_reservedSMEM_tcgen05_partition,(.L_0 - __nv_reservedSMEM_tcgen05_partition)
__nv_reservedSMEM_tcgen05_partition:
	.zero		32
.L_0:


//--------------------- .nv.global                --------------------------
	.section	.nv.global,"aw",@nobits
.nv.global:
	.type		_ZN40_INTERNAL_35874efd_4_k_cu_2407ad81_279344cute1_E,@object
	.size		_ZN40_INTERNAL_35874efd_4_k_cu_2407ad81_279344cute1_E,(_ZN40_INTERNAL_35874efd_4_k_cu_2407ad81_279344cuda3std3__45__cpo6cbeginE - _ZN40_INTERNAL_35874efd_4_k_cu_2407ad81_279344cute1_E)
_ZN40_INTERNAL_35874efd_4_k_cu_2407ad81_279344cute1_E:
	.zero		1
	.type		_ZN40_INTERNAL_35874efd_4_k_cu_2407ad81_279344cuda3std3__45__cpo6cbeginE,@object
	.size		_ZN40_INTERNAL_35874efd_4_k_cu_2407ad81_279344cuda3std3__45__cpo6cbeginE,(_ZN40_INTERNAL_35874efd_4_k_cu_2407ad81_279344cuda3std3__48in_placeE - _ZN40_INTERNAL_35874efd_4_k_cu_2407ad81_279344cuda3std3__45__cpo6cbeginE)
_ZN40_INTERNAL_35874efd_4_k_cu_2407ad81_279344cuda3std3__45__cpo6cbeginE:
	.zero		1
	.type		_ZN40_INTERNAL_35874efd_4_k_cu_2407ad81_279344cuda3std3__48in_placeE,@object
	.size		_ZN40_INTERNAL_35874efd_4_k_cu_2407ad81_279344cuda3std3__48in_placeE,(_ZN40_INTERNAL_35874efd_4_k_cu_2407ad81_279344cuda3std6ranges3__45__cpo9iter_moveE - _ZN40_INTERNAL_35874efd_4_k_cu_2407ad81_279344cuda3std3__48in_placeE)
_ZN40_INTERNAL_35874efd_4_k_cu_2407ad81_279344cuda3std3__48in_placeE:
	.zero		1
	.type		_ZN40_INTERNAL_35874efd_4_k_cu_2407ad81_279344cuda3std6ranges3__45__cpo9iter_moveE,@object
	.size		_ZN40_INTERNAL_35874efd_4_k_cu_2407ad81_279344cuda3std6ranges3__45__cpo9iter_moveE,(_ZN40_INTERNAL_35874efd_4_k_cu_2407ad81_279344cuda3std3__45__cpo5beginE - _ZN40_INTERNAL_35874efd_4_k_cu_2407ad81_279344cuda3std6ranges3__45__cpo9iter_moveE)
_ZN40_INTERNAL_35874efd_4_k_cu_2407ad81_279344cuda3std6ranges3__45__cpo9iter_moveE:
	.zero		1
	.type		_ZN40_INTERNAL_35874efd_4_k_cu_2407ad81_279344cuda3std3__45__cpo5beginE,@object
	.size		_ZN40_INTERNAL_35874efd_4_k_cu_2407ad81_279344cuda3std3__45__cpo5beginE,(_ZN40_INTERNAL_35874efd_4_k_cu_2407ad81_279344cuda3std3__442_GLOBAL__N__35874efd_4_k_cu_2407ad81_279346ignoreE - _ZN40_INTERNAL_35874efd_4_k_cu_2407ad81_279344cuda3std3__45__cpo5beginE)
_ZN40_INTERNAL_35874efd_4_k_cu_2407ad81_279344cuda3std3__45__cpo5beginE:
	.zero		1
	.type		_ZN40_INTERNAL_35874efd_4_k_cu_2407ad81_279344cuda3std3__442_GLOBAL__N__35874efd_4_k_cu_2407ad81_279346ignoreE,@object
	.size		_ZN40_INTERNAL_35874efd_4_k_cu_2407ad81_279344cuda3std3__442_GLOBAL__N__35874efd_4_k_cu_2407ad81_279346ignoreE,(_ZN40_INTERNAL_35874efd_4_k_cu_2407ad81_279344cute7productE - _ZN40_INTERNAL_35874efd_4_k_cu_2407ad81_279344cuda3std3__442_GLOBAL__N__35874efd_4_k_cu_2407ad81_279346ignoreE)
_ZN40_INTERNAL_35874efd_4_k_cu_2407ad81_279344cuda3std3__442_GLOBAL__N__35874efd_4_k_cu_2407ad81_279346ignoreE:
	.zero		1
	.type		_ZN40_INTERNAL_35874efd_4_k_cu_2407ad81_279344cute7productE,@object
	.size		_ZN40_INTERNAL_35874efd_4_k_cu_2407ad81_279344cute7productE,(_ZN40_INTERNAL_35874efd_4_k_cu_2407ad81_279344cuda3std3__45__cpo3endE - _ZN40_INTERNAL_35874efd_4_k_cu_2407ad81_279344cute7productE)
_ZN40_INTERNAL_35874efd_4_k_cu_2407ad81_279344cute7productE:
	.zero		1
	.type		_ZN40_INTERNAL_35874efd_4_k_cu_2407ad81_279344cuda3std3__45__cpo3endE,@object
	.size		_ZN40_INTERNAL_35874efd_4_k_cu_2407ad81_279344cuda3std3__45__cpo3endE,(_ZN40_INTERNAL_35874efd_4_k_cu_2407ad81_279344cuda3std3__419piecewise_constructE - _ZN40_INTERNAL_35874efd_4_k_cu_2407ad81_279344cuda3std3__45__cpo3endE)
_ZN40_INTERNAL_35874efd_4_k_cu_2407ad81_279344cuda3std3__45__cpo3endE:
	.zero		1
	.type		_ZN40_INTERNAL_35874efd_4_k_cu_2407ad81_279344cuda3std3__419piecewise_constructE,@object
	.size		_ZN40_INTERNAL_35874efd_4_k_cu_2407ad81_279344cuda3std3__419piecewise_constructE,(_ZN40_INTERNAL_35874efd_4_k_cu_2407ad81_279344cuda3std3__45__cpo4cendE - _ZN40_INTERNAL_35874efd_4_k_cu_2407ad81_279344cuda3std3__419piecewise_constructE)
_ZN40_INTERNAL_35874efd_4_k_cu_2407ad81_279344cuda3std3__419piecewise_constructE:
	.zero		1
	.type		_ZN40_INTERNAL_35874efd_4_k_cu_2407ad81_279344cuda3std3__45__cpo4cendE,@object
	.size		_ZN40_INTERNAL_35874efd_4_k_cu_2407ad81_279344cuda3std3__45__cpo4cendE,(_ZN40_INTERNAL_35874efd_4_k_cu_2407ad81_279344cuda3std6ranges3__45__cpo4swapE - _ZN40_INTERNAL_35874efd_4_k_cu_2407ad81_279344cuda3std3__45__cpo4cendE)
_ZN40_INTERNAL_35874efd_4_k_cu_2407ad81_279344cuda3std3__45__cpo4cendE:
	.zero		1
	.type		_ZN40_INTERNAL_35874efd_4_k_cu_2407ad81_279344cuda3std6ranges3__45__cpo4swapE,@object
	.size		_ZN40_INTERNAL_35874efd_4_k_cu_2407ad81_279344cuda3std6ranges3__45__cpo4swapE,(.L_10 - _ZN40_INTERNAL_35874efd_4_k_cu_2407ad81_279344cuda3std6ranges3__45__cpo4swapE)
_ZN40_INTERNAL_35874efd_4_k_cu_2407ad81_279344cuda3std6ranges3__45__cpo4swapE:
	.zero		1
.L_10:


//--------------------- .nv.constant0._ZN7cutlass13device_kernelINS_4gemm6kernel13GemmUniversalIN4cute5tupleIJiiiiEEENS1_10collective13CollectiveMmaINS1_35MainloopSm100TmaUmmaWarpSpecializedILi4ELi2ELi4ENS5_IJNS4_1CILi1EEESB_SB_EEEEENS5_IJNSA_ILi64EEENSA_ILi128EEENSA_ILi32EEEEEEaNS5_IJlSB_lEEEaSI_NS4_8TiledMMAINS4_8MMA_AtomIJNS4_15SM100_MMA_S8_SSIaaiLi64ELi128ELNS4_4UMMA5MajorE0ELSN_0ELNSM_8SaturateE0EEEEEENS4_6LayoutISC_NS5_IJNSA_ILi0EEESS_SS_EEEEENS5_IJNS4_10UnderscoreESV_SV_EEEEENS4_13SM90_TMA_LOADENS4_14ComposedLayoutINS4_7SwizzleILi1ELi4ELi3EEENS4_18smem_ptr_flag_bitsILi8EEENSR_INS5_IJNSA_ILi8EEESG_EEENS5_IJSG_SB_EEEEEEEvNS4_8identityESY_S18_vS19_EENS_8epilogue10collective18CollectiveEpilogueINS1B_23Sm100TmaWarpSpecializedILi2ELi2ELi32ELb0ELb0EEEJSH_NS5_IJNSR_ISE_SB_EES1G_EEEaSI_aSI_NS1B_6fusion15FusionCallbacksIS1F_NS1I_17LinearCombinationIaiaiLNS_15FloatRoundStyleE2EEESH_S1H_JEEENS4_5SM1004TMEM4LOAD26SM100_TMEM_LOAD_16dp32b32xESY_NSZ_INS10_ILi2ELi4ELi3EEES13_NSR_INS5_IJS14_SE_EEENS5_IJSE_SB_EEEEEEENS4_39AutoVectorizingCopyWithAssumedAlignmentILi128EEENS4_14SM90_TMA_STOREES1W_S1Y_S1Y_EEEvvEEEEvNT_6ParamsE --------------------------
	.section	.nv.constant0._ZN7cutlass13device_kernelINS_4gemm6kernel13GemmUniversalIN4cute5tupleIJiiiiEEENS1_10collective13CollectiveMmaINS1_35MainloopSm100TmaUmmaWarpSpecializedILi4ELi2ELi4ENS5_IJNS4_1CILi1EEESB_SB_EEEEENS5_IJNSA_ILi64EEENSA_ILi128EEENSA_ILi32EEEEEEaNS5_IJlSB_lEEEaSI_NS4_8TiledMMAINS4_8MMA_AtomIJNS4_15SM100_MMA_S8_SSIaaiLi64ELi128ELNS4_4UMMA5MajorE0ELSN_0ELNSM_8SaturateE0EEEEEENS4_6LayoutISC_NS5_IJNSA_ILi0EEESS_SS_EEEEENS5_IJNS4_10UnderscoreESV_SV_EEEEENS4_13SM90_TMA_LOADENS4_14ComposedLayoutINS4_7SwizzleILi1ELi4ELi3EEENS4_18smem_ptr_flag_bitsILi8EEENSR_INS5_IJNSA_ILi8EEESG_EEENS5_IJSG_SB_EEEEEEEvNS4_8identityESY_S18_vS19_EENS_8epilogue10collective18CollectiveEpilogueINS1B_23Sm100TmaWarpSpecializedILi2ELi2ELi32ELb0ELb0EEEJSH_NS5_IJNSR_ISE_SB_EES1G_EEEaSI_aSI_NS1B_6fusion15FusionCallbacksIS1F_NS1I_17LinearCombinationIaiaiLNS_15FloatRoundStyleE2EEESH_S1H_JEEENS4_5SM1004TMEM4LOAD26SM100_TMEM_LOAD_16dp32b32xESY_NSZ_INS10_ILi2ELi4ELi3EEES13_NSR_INS5_IJS14_SE_EEENS5_IJSE_SB_EEEEEEENS4_39AutoVectorizingCopyWithAssumedAlignmentILi128EEENS4_14SM90_TMA_STOREES1W_S1Y_S1Y_EEEvvEEEEvNT_6ParamsE,"a",@progbits
	.sectionflags	@""
	.align	4
.nv.constant0._ZN7cutlass13device_kernelINS_4gemm6kernel13GemmUniversalIN4cute5tupleIJiiiiEEENS1_10collective13CollectiveMmaINS1_35MainloopSm100TmaUmmaWarpSpecializedILi4ELi2ELi4ENS5_IJNS4_1CILi1EEESB_SB_EEEEENS5_IJNSA_ILi64EEENSA_ILi128EEENSA_ILi32EEEEEEaNS5_IJlSB_lEEEaSI_NS4_8TiledMMAINS4_8MMA_AtomIJNS4_15SM100_MMA_S8_SSIaaiLi64ELi128ELNS4_4UMMA5MajorE0ELSN_0ELNSM_8SaturateE0EEEEEENS4_6LayoutISC_NS5_IJNSA_ILi0EEESS_SS_EEEEENS5_IJNS4_10UnderscoreESV_SV_EEEEENS4_13SM90_TMA_LOADENS4_14ComposedLayoutINS4_7SwizzleILi1ELi4ELi3EEENS4_18smem_ptr_flag_bitsILi8EEENSR_INS5_IJNSA_ILi8EEESG_EEENS5_IJSG_SB_EEEEEEEvNS4_8identityESY_S18_vS19_EENS_8epilogue10collective18CollectiveEpilogueINS1B_23Sm100TmaWarpSpecializedILi2ELi2ELi32ELb0ELb0EEEJSH_NS5_IJNSR_ISE_SB_EES1G_EEEaSI_aSI_NS1B_6fusion15FusionCallbacksIS1F_NS1I_17LinearCombinationIaiaiLNS_15FloatRoundStyleE2EEESH_S1H_JEEENS4_5SM1004TMEM4LOAD26SM100_TMEM_LOAD_16dp32b32xESY_NSZ_INS10_ILi2ELi4ELi3EEES13_NSR_INS5_IJS14_SE_EEENS5_IJSE_SB_EEEEEEENS4_39AutoVectorizingCopyWithAssumedAlignmentILi128EEENS4_14SM90_TMA_STOREES1W_S1Y_S1Y_EEEvvEEEEvNT_6ParamsE:
	.zero		2944


//--------------------- SYMBOLS --------------------------

	.type		.nv.reservedSmem.offset0,@object
	.size		.nv.reservedSmem.offset0,0x4
	.type		.nv.reservedSmem.cap,@object
	.size		.nv.reservedSmem.cap,0x4
	.type		__assertfail,@function
